//
// Generated by NVIDIA NVVM Compiler
//
// Compiler Build ID: CL-36424714
// Cuda compilation tools, release 13.0, V13.0.88
// Based on NVVM 20.0.0
//

.version 9.0
.target sm_100
.address_size 64

	// .globl	_Z10InlineCudaPdPbS_id
// _ZZ7SumCudaPbPiiiE5sdata has been demoted
// _ZZ11FindMinCudaPdPiiidE5first has been demoted
// _ZZ11FindMinCudaPdPiiidE6second has been demoted
// _ZZ11FindMinCudaPdPiiidE8firstInd has been demoted
// _ZZ13NormalizeCudaPdE5sdata has been demoted
// _ZZ13NormalizeCudaPdE6asdata has been demoted
// _ZZ15CalDistanceCudaPdS_S_iiiE2AC has been demoted
// _ZZ15CalDistanceCudaPdS_S_iiiE2BC has been demoted

.visible .entry _Z10InlineCudaPdPbS_id(
	.param .u64 .ptr .align 1 _Z10InlineCudaPdPbS_id_param_0,
	.param .u64 .ptr .align 1 _Z10InlineCudaPdPbS_id_param_1,
	.param .u64 .ptr .align 1 _Z10InlineCudaPdPbS_id_param_2,
	.param .u32 _Z10InlineCudaPdPbS_id_param_3,
	.param .f64 _Z10InlineCudaPdPbS_id_param_4
)
{
	.reg .pred 	%p<3>;
	.reg .b16 	%rs<3>;
	.reg .b32 	%r<10>;
	.reg .b64 	%rd<19>;
	.reg .b64 	%fd<31>;

	ld.param.u64 	%rd2, [_Z10InlineCudaPdPbS_id_param_0];
	ld.param.u64 	%rd4, [_Z10InlineCudaPdPbS_id_param_1];
	ld.param.u64 	%rd3, [_Z10InlineCudaPdPbS_id_param_2];
	ld.param.u32 	%r2, [_Z10InlineCudaPdPbS_id_param_3];
	ld.param.f64 	%fd1, [_Z10InlineCudaPdPbS_id_param_4];
	cvta.to.global.u64 	%rd1, %rd4;
	mov.u32 	%r3, %ctaid.x;
	mov.u32 	%r4, %ntid.x;
	mov.u32 	%r5, %tid.x;
	mad.lo.s32 	%r1, %r3, %r4, %r5;
	setp.ge.u32 	%p1, %r1, %r2;
	@%p1 bra 	$L__BB0_4;
	cvta.to.global.u64 	%rd5, %rd2;
	cvta.to.global.u64 	%rd6, %rd3;
	mul.lo.s32 	%r6, %r2, %r1;
	mul.wide.u32 	%rd7, %r6, 8;
	add.s64 	%rd8, %rd5, %rd7;
	ld.global.f64 	%fd2, [%rd8];
	add.s32 	%r7, %r6, 1;
	mul.wide.u32 	%rd9, %r7, 8;
	add.s64 	%rd10, %rd5, %rd9;
	ld.global.f64 	%fd3, [%rd10];
	ld.global.f64 	%fd4, [%rd6];
	ld.global.f64 	%fd5, [%rd6+8];
	mul.f64 	%fd6, %fd3, %fd5;
	fma.rn.f64 	%fd7, %fd2, %fd4, %fd6;
	ld.global.f64 	%fd8, [%rd6+16];
	add.f64 	%fd9, %fd8, %fd7;
	ld.global.f64 	%fd10, [%rd6+24];
	ld.global.f64 	%fd11, [%rd6+32];
	mul.f64 	%fd12, %fd3, %fd11;
	fma.rn.f64 	%fd13, %fd2, %fd10, %fd12;
	ld.global.f64 	%fd14, [%rd6+40];
	add.f64 	%fd15, %fd14, %fd13;
	ld.global.f64 	%fd16, [%rd6+48];
	ld.global.f64 	%fd17, [%rd6+56];
	mul.f64 	%fd18, %fd3, %fd17;
	fma.rn.f64 	%fd19, %fd2, %fd16, %fd18;
	ld.global.f64 	%fd20, [%rd6+64];
	add.f64 	%fd21, %fd20, %fd19;
	div.rn.f64 	%fd22, %fd9, %fd21;
	div.rn.f64 	%fd23, %fd15, %fd21;
	add.s32 	%r8, %r6, 2;
	mul.wide.u32 	%rd11, %r8, 8;
	add.s64 	%rd12, %rd5, %rd11;
	ld.global.f64 	%fd24, [%rd12];
	sub.f64 	%fd25, %fd22, %fd24;
	add.s32 	%r9, %r6, 3;
	mul.wide.u32 	%rd13, %r9, 8;
	add.s64 	%rd14, %rd5, %rd13;
	ld.global.f64 	%fd26, [%rd14];
	sub.f64 	%fd27, %fd23, %fd26;
	mul.f64 	%fd28, %fd27, %fd27;
	fma.rn.f64 	%fd29, %fd25, %fd25, %fd28;
	mul.f64 	%fd30, %fd1, %fd1;
	setp.geu.f64 	%p2, %fd29, %fd30;
	@%p2 bra 	$L__BB0_3;
	cvt.u64.u32 	%rd17, %r1;
	add.s64 	%rd18, %rd1, %rd17;
	mov.b16 	%rs2, 1;
	st.global.u8 	[%rd18], %rs2;
	bra.uni 	$L__BB0_4;
$L__BB0_3:
	cvt.u64.u32 	%rd15, %r1;
	add.s64 	%rd16, %rd1, %rd15;
	mov.b16 	%rs1, 0;
	st.global.u8 	[%rd16], %rs1;
$L__BB0_4:
	ret;

}
	// .globl	_Z7SumCudaPbPiii
.visible .entry _Z7SumCudaPbPiii(
	.param .u64 .ptr .align 1 _Z7SumCudaPbPiii_param_0,
	.param .u64 .ptr .align 1 _Z7SumCudaPbPiii_param_1,
	.param .u32 _Z7SumCudaPbPiii_param_2,
	.param .u32 _Z7SumCudaPbPiii_param_3
)
{
	.reg .pred 	%p<7>;
	.reg .b32 	%r<24>;
	.reg .b64 	%rd<9>;
	// demoted variable
	.shared .align 4 .b8 _ZZ7SumCudaPbPiiiE5sdata[4096];
	ld.param.u64 	%rd3, [_Z7SumCudaPbPiii_param_0];
	ld.param.u64 	%rd2, [_Z7SumCudaPbPiii_param_1];
	ld.param.u32 	%r8, [_Z7SumCudaPbPiii_param_2];
	ld.param.u32 	%r9, [_Z7SumCudaPbPiii_param_3];
	cvta.to.global.u64 	%rd1, %rd3;
	mov.u32 	%r1, %tid.x;
	setp.ge.u32 	%p1, %r1, %r9;
	@%p1 bra 	$L__BB1_10;
	cvt.u64.u32 	%rd4, %r1;
	add.s64 	%rd5, %rd1, %rd4;
	ld.global.s8 	%r2, [%rd5];
	shl.b32 	%r10, %r1, 2;
	mov.u32 	%r11, _ZZ7SumCudaPbPiiiE5sdata;
	add.s32 	%r3, %r11, %r10;
	st.shared.u32 	[%r3], %r2;
	add.s32 	%r4, %r9, %r1;
	setp.ge.u32 	%p2, %r4, %r8;
	@%p2 bra 	$L__BB1_3;
	cvt.u64.u32 	%rd6, %r4;
	add.s64 	%rd7, %rd1, %rd6;
	ld.global.s8 	%r12, [%rd7];
	add.s32 	%r13, %r2, %r12;
	st.shared.u32 	[%r3], %r13;
$L__BB1_3:
	bar.sync 	0;
	add.s32 	%r14, %r9, 1;
	setp.lt.u32 	%p3, %r14, 3;
	@%p3 bra 	$L__BB1_8;
	shr.u32 	%r15, %r9, 31;
	add.s32 	%r16, %r9, %r15;
	shr.s32 	%r23, %r16, 1;
$L__BB1_5:
	setp.ge.u32 	%p4, %r1, %r23;
	@%p4 bra 	$L__BB1_7;
	shl.b32 	%r17, %r23, 2;
	add.s32 	%r18, %r3, %r17;
	ld.shared.u32 	%r19, [%r18];
	ld.shared.u32 	%r20, [%r3];
	add.s32 	%r21, %r20, %r19;
	st.shared.u32 	[%r3], %r21;
$L__BB1_7:
	bar.sync 	0;
	shr.u32 	%r7, %r23, 1;
	setp.gt.u32 	%p5, %r23, 1;
	mov.u32 	%r23, %r7;
	@%p5 bra 	$L__BB1_5;
$L__BB1_8:
	setp.ne.s32 	%p6, %r1, 0;
	@%p6 bra 	$L__BB1_10;
	ld.shared.u32 	%r22, [_ZZ7SumCudaPbPiiiE5sdata];
	cvta.to.global.u64 	%rd8, %rd2;
	st.global.u32 	[%rd8], %r22;
$L__BB1_10:
	ret;

}
	// .globl	_Z11FindMinCudaPdPiiid
.visible .entry _Z11FindMinCudaPdPiiid(
	.param .u64 .ptr .align 1 _Z11FindMinCudaPdPiiid_param_0,
	.param .u64 .ptr .align 1 _Z11FindMinCudaPdPiiid_param_1,
	.param .u32 _Z11FindMinCudaPdPiiid_param_2,
	.param .u32 _Z11FindMinCudaPdPiiid_param_3,
	.param .f64 _Z11FindMinCudaPdPiiid_param_4
)
{
	.reg .pred 	%p<12>;
	.reg .b32 	%r<32>;
	.reg .b64 	%rd<14>;
	.reg .b64 	%fd<13>;
	// demoted variable
	.shared .align 8 .b8 _ZZ11FindMinCudaPdPiiidE5first[8192];
	// demoted variable
	.shared .align 8 .b8 _ZZ11FindMinCudaPdPiiidE6second[8192];
	// demoted variable
	.shared .align 4 .b8 _ZZ11FindMinCudaPdPiiidE8firstInd[4096];
	ld.param.u64 	%rd3, [_Z11FindMinCudaPdPiiid_param_0];
	ld.param.u64 	%rd4, [_Z11FindMinCudaPdPiiid_param_1];
	ld.param.u32 	%r12, [_Z11FindMinCudaPdPiiid_param_2];
	ld.param.u32 	%r13, [_Z11FindMinCudaPdPiiid_param_3];
	ld.param.f64 	%fd5, [_Z11FindMinCudaPdPiiid_param_4];
	cvta.to.global.u64 	%rd1, %rd4;
	cvta.to.global.u64 	%rd2, %rd3;
	mov.u32 	%r1, %tid.x;
	mov.u32 	%r2, %ctaid.x;
	mul.lo.s32 	%r3, %r12, %r2;
	setp.ge.u32 	%p1, %r1, %r13;
	@%p1 bra 	$L__BB2_17;
	add.s32 	%r14, %r3, %r1;
	mul.wide.u32 	%rd5, %r14, 8;
	add.s64 	%rd6, %rd2, %rd5;
	ld.global.f64 	%fd1, [%rd6];
	shl.b32 	%r15, %r1, 3;
	mov.u32 	%r16, _ZZ11FindMinCudaPdPiiidE5first;
	add.s32 	%r4, %r16, %r15;
	st.shared.f64 	[%r4], %fd1;
	shl.b32 	%r17, %r1, 2;
	mov.u32 	%r18, _ZZ11FindMinCudaPdPiiidE8firstInd;
	add.s32 	%r5, %r18, %r17;
	st.shared.u32 	[%r5], %r1;
	add.s32 	%r6, %r13, %r1;
	setp.ge.u32 	%p2, %r6, %r12;
	mov.u32 	%r19, _ZZ11FindMinCudaPdPiiidE6second;
	add.s32 	%r7, %r19, %r15;
	@%p2 bra 	$L__BB2_4;
	add.s32 	%r20, %r6, %r3;
	mul.wide.u32 	%rd8, %r20, 8;
	add.s64 	%rd9, %rd2, %rd8;
	ld.global.f64 	%fd2, [%rd9];
	st.shared.f64 	[%r7], %fd2;
	setp.leu.f64 	%p3, %fd1, %fd2;
	@%p3 bra 	$L__BB2_5;
	st.shared.f64 	[%r4], %fd2;
	st.shared.f64 	[%r7], %fd1;
	st.shared.u32 	[%r5], %r6;
	bra.uni 	$L__BB2_5;
$L__BB2_4:
	mov.b64 	%rd7, 4671226772094713856;
	st.shared.u64 	[%r7], %rd7;
$L__BB2_5:
	bar.sync 	0;
	add.s32 	%r21, %r13, 1;
	setp.lt.u32 	%p4, %r21, 3;
	@%p4 bra 	$L__BB2_13;
	shr.u32 	%r22, %r13, 31;
	add.s32 	%r23, %r13, %r22;
	shr.s32 	%r31, %r23, 1;
$L__BB2_7:
	mov.u32 	%r9, %r31;
	setp.ge.u32 	%p5, %r1, %r9;
	@%p5 bra 	$L__BB2_12;
	ld.shared.f64 	%fd3, [%r4];
	shl.b32 	%r10, %r9, 3;
	add.s32 	%r24, %r4, %r10;
	ld.shared.f64 	%fd4, [%r24];
	setp.leu.f64 	%p6, %fd3, %fd4;
	@%p6 bra 	$L__BB2_10;
	add.s32 	%r25, %r7, %r10;
	ld.shared.f64 	%fd7, [%r25];
	setp.gt.f64 	%p8, %fd7, %fd3;
	selp.f64 	%fd8, %fd3, %fd7, %p8;
	st.shared.f64 	[%r7], %fd8;
	st.shared.f64 	[%r4], %fd4;
	shl.b32 	%r26, %r9, 2;
	add.s32 	%r27, %r5, %r26;
	ld.shared.u32 	%r28, [%r27];
	st.shared.u32 	[%r5], %r28;
	bra.uni 	$L__BB2_12;
$L__BB2_10:
	ld.shared.f64 	%fd6, [%r7];
	setp.leu.f64 	%p7, %fd6, %fd4;
	@%p7 bra 	$L__BB2_12;
	st.shared.f64 	[%r7], %fd4;
$L__BB2_12:
	bar.sync 	0;
	shr.u32 	%r31, %r9, 1;
	setp.gt.u32 	%p9, %r9, 1;
	@%p9 bra 	$L__BB2_7;
$L__BB2_13:
	setp.ne.s32 	%p10, %r1, 0;
	@%p10 bra 	$L__BB2_17;
	ld.shared.f64 	%fd9, [_ZZ11FindMinCudaPdPiiidE5first];
	ld.shared.f64 	%fd10, [_ZZ11FindMinCudaPdPiiidE6second];
	div.rn.f64 	%fd11, %fd9, %fd10;
	mul.f64 	%fd12, %fd5, %fd5;
	setp.geu.f64 	%p11, %fd11, %fd12;
	@%p11 bra 	$L__BB2_16;
	ld.shared.u32 	%r30, [_ZZ11FindMinCudaPdPiiidE8firstInd];
	mul.wide.u32 	%rd12, %r2, 4;
	add.s64 	%rd13, %rd1, %rd12;
	st.global.u32 	[%rd13], %r30;
	bra.uni 	$L__BB2_17;
$L__BB2_16:
	mul.wide.u32 	%rd10, %r2, 4;
	add.s64 	%rd11, %rd1, %rd10;
	mov.b32 	%r29, -1;
	st.global.u32 	[%rd11], %r29;
$L__BB2_17:
	ret;

}
	// .globl	_Z13NormalizeCudaPd
.visible .entry _Z13NormalizeCudaPd(
	.param .u64 .ptr .align 1 _Z13NormalizeCudaPd_param_0
)
{
	.reg .pred 	%p<5>;
	.reg .b32 	%r<18>;
	.reg .b64 	%rd<5>;
	.reg .b64 	%fd<18>;
	// demoted variable
	.shared .align 8 .b8 _ZZ13NormalizeCudaPdE5sdata[1024];
	// demoted variable
	.shared .align 8 .b8 _ZZ13NormalizeCudaPdE6asdata[1024];
	ld.param.u64 	%rd2, [_Z13NormalizeCudaPd_param_0];
	cvta.to.global.u64 	%rd3, %rd2;
	mov.u32 	%r1, %tid.x;
	mov.u32 	%r8, %ctaid.x;
	mov.u32 	%r17, %ntid.x;
	mad.lo.s32 	%r9, %r8, %r17, %r1;
	mul.wide.u32 	%rd4, %r9, 8;
	add.s64 	%rd1, %rd3, %rd4;
	ld.global.f64 	%fd1, [%rd1];
	shl.b32 	%r10, %r1, 3;
	mov.u32 	%r11, _ZZ13NormalizeCudaPdE5sdata;
	add.s32 	%r3, %r11, %r10;
	st.shared.f64 	[%r3], %fd1;
	mul.f64 	%fd2, %fd1, %fd1;
	mov.u32 	%r12, _ZZ13NormalizeCudaPdE6asdata;
	add.s32 	%r4, %r12, %r10;
	st.shared.f64 	[%r4], %fd2;
	bar.sync 	0;
	setp.lt.u32 	%p1, %r17, 2;
	@%p1 bra 	$L__BB3_7;
	add.s32 	%r5, %r1, -64;
$L__BB3_2:
	mov.u32 	%r6, %r17;
	shr.u32 	%r17, %r6, 1;
	setp.ge.u32 	%p2, %r1, %r17;
	@%p2 bra 	$L__BB3_4;
	shl.b32 	%r15, %r17, 3;
	add.s32 	%r16, %r3, %r15;
	ld.shared.f64 	%fd6, [%r16];
	ld.shared.f64 	%fd7, [%r3];
	add.f64 	%fd8, %fd6, %fd7;
	st.shared.f64 	[%r3], %fd8;
	bra.uni 	$L__BB3_6;
$L__BB3_4:
	setp.ge.u32 	%p3, %r5, %r17;
	@%p3 bra 	$L__BB3_6;
	shl.b32 	%r13, %r17, 3;
	add.s32 	%r14, %r4, %r13;
	ld.shared.f64 	%fd3, [%r14+-512];
	ld.shared.f64 	%fd4, [%r4+-512];
	add.f64 	%fd5, %fd3, %fd4;
	st.shared.f64 	[%r4+-512], %fd5;
$L__BB3_6:
	bar.sync 	0;
	setp.gt.u32 	%p4, %r6, 3;
	@%p4 bra 	$L__BB3_2;
$L__BB3_7:
	ld.shared.f64 	%fd9, [_ZZ13NormalizeCudaPdE5sdata];
	mul.f64 	%fd10, %fd9, 0d3F80000000000000;
	ld.shared.f64 	%fd11, [_ZZ13NormalizeCudaPdE6asdata];
	mul.f64 	%fd12, %fd11, 0d3F80000000000000;
	mul.f64 	%fd13, %fd10, %fd10;
	sub.f64 	%fd14, %fd12, %fd13;
	sqrt.rn.f64 	%fd15, %fd14;
	sub.f64 	%fd16, %fd1, %fd10;
	div.rn.f64 	%fd17, %fd16, %fd15;
	st.global.f64 	[%rd1], %fd17;
	ret;

}
	// .globl	_Z15CalDistanceCudaPdS_S_iii
.visible .entry _Z15CalDistanceCudaPdS_S_iii(
	.param .u64 .ptr .align 1 _Z15CalDistanceCudaPdS_S_iii_param_0,
	.param .u64 .ptr .align 1 _Z15CalDistanceCudaPdS_S_iii_param_1,
	.param .u64 .ptr .align 1 _Z15CalDistanceCudaPdS_S_iii_param_2,
	.param .u32 _Z15CalDistanceCudaPdS_S_iii_param_3,
	.param .u32 _Z15CalDistanceCudaPdS_S_iii_param_4,
	.param .u32 _Z15CalDistanceCudaPdS_S_iii_param_5
)
{
	.reg .pred 	%p<103>;
	.reg .b32 	%r<128>;
	.reg .b64 	%rd<69>;
	.reg .b64 	%fd<98>;
	// demoted variable
	.shared .align 8 .b8 _ZZ15CalDistanceCudaPdS_S_iiiE2AC[16384];
	// demoted variable
	.shared .align 8 .b8 _ZZ15CalDistanceCudaPdS_S_iiiE2BC[16384];
	ld.param.u64 	%rd4, [_Z15CalDistanceCudaPdS_S_iii_param_0];
	ld.param.u64 	%rd5, [_Z15CalDistanceCudaPdS_S_iii_param_1];
	ld.param.u64 	%rd3, [_Z15CalDistanceCudaPdS_S_iii_param_2];
	ld.param.u32 	%r47, [_Z15CalDistanceCudaPdS_S_iii_param_4];
	ld.param.u32 	%r48, [_Z15CalDistanceCudaPdS_S_iii_param_5];
	cvta.to.global.u64 	%rd1, %rd5;
	cvta.to.global.u64 	%rd2, %rd4;
	setp.lt.s32 	%p1, %r47, 1;
	@%p1 bra 	$L__BB4_71;
	mov.u32 	%r50, %ctaid.x;
	shl.b32 	%r51, %r50, 4;
	mov.u32 	%r52, %tid.x;
	add.s32 	%r1, %r51, %r52;
	mov.u32 	%r2, %tid.y;
	shl.b32 	%r53, %r50, 11;
	shl.b32 	%r54, %r52, 7;
	add.s32 	%r3, %r53, %r54;
	shl.b32 	%r55, %r52, 10;
	mov.u32 	%r56, _ZZ15CalDistanceCudaPdS_S_iiiE2AC;
	add.s32 	%r4, %r56, %r55;
	mov.u32 	%r57, %ctaid.y;
	shl.b32 	%r58, %r57, 4;
	add.s32 	%r5, %r58, %r52;
	shl.b32 	%r59, %r57, 11;
	add.s32 	%r6, %r59, %r54;
	mov.u32 	%r60, _ZZ15CalDistanceCudaPdS_S_iiiE2BC;
	add.s32 	%r7, %r60, %r55;
	and.b32  	%r8, %r47, 7;
	setp.lt.u32 	%p2, %r47, 8;
	mov.b32 	%r125, 0;
	@%p2 bra 	$L__BB4_36;
	and.b32  	%r125, %r47, 2147483640;
	mov.b32 	%r123, 0;
$L__BB4_3:
	.pragma "nounroll";
	setp.ge.u32 	%p3, %r1, %r48;
	shl.b32 	%r62, %r123, 4;
	add.s32 	%r63, %r62, %r2;
	setp.gt.u32 	%p4, %r63, 127;
	shl.b32 	%r64, %r63, 3;
	add.s32 	%r12, %r4, %r64;
	or.pred  	%p5, %p3, %p4;
	@%p5 bra 	$L__BB4_5;
	add.s32 	%r65, %r3, %r63;
	mul.wide.u32 	%rd6, %r65, 8;
	add.s64 	%rd7, %rd2, %rd6;
	ld.global.f64 	%fd3, [%rd7];
	st.shared.f64 	[%r12], %fd3;
$L__BB4_5:
	setp.gt.u32 	%p6, %r63, 127;
	setp.ge.u32 	%p7, %r5, %r48;
	add.s32 	%r13, %r7, %r64;
	or.pred  	%p8, %p7, %p6;
	@%p8 bra 	$L__BB4_7;
	add.s32 	%r67, %r6, %r63;
	mul.wide.u32 	%rd8, %r67, 8;
	add.s64 	%rd9, %rd1, %rd8;
	ld.global.f64 	%fd4, [%rd9];
	st.shared.f64 	[%r13], %fd4;
$L__BB4_7:
	setp.ge.u32 	%p9, %r1, %r48;
	add.s32 	%r14, %r63, 16;
	setp.gt.u32 	%p10, %r14, 127;
	or.pred  	%p11, %p9, %p10;
	@%p11 bra 	$L__BB4_9;
	add.s32 	%r68, %r3, %r14;
	mul.wide.u32 	%rd10, %r68, 8;
	add.s64 	%rd11, %rd2, %rd10;
	ld.global.f64 	%fd5, [%rd11];
	st.shared.f64 	[%r12+128], %fd5;
$L__BB4_9:
	setp.gt.u32 	%p12, %r14, 127;
	setp.ge.u32 	%p13, %r5, %r48;
	or.pred  	%p14, %p13, %p12;
	@%p14 bra 	$L__BB4_11;
	add.s32 	%r69, %r6, %r14;
	mul.wide.u32 	%rd12, %r69, 8;
	add.s64 	%rd13, %rd1, %rd12;
	ld.global.f64 	%fd6, [%rd13];
	st.shared.f64 	[%r13+128], %fd6;
$L__BB4_11:
	setp.ge.u32 	%p15, %r1, %r48;
	add.s32 	%r15, %r63, 32;
	setp.gt.u32 	%p16, %r15, 127;
	or.pred  	%p17, %p15, %p16;
	@%p17 bra 	$L__BB4_13;
	add.s32 	%r70, %r3, %r15;
	mul.wide.u32 	%rd14, %r70, 8;
	add.s64 	%rd15, %rd2, %rd14;
	ld.global.f64 	%fd7, [%rd15];
	st.shared.f64 	[%r12+256], %fd7;
$L__BB4_13:
	setp.gt.u32 	%p18, %r15, 127;
	setp.ge.u32 	%p19, %r5, %r48;
	or.pred  	%p20, %p19, %p18;
	@%p20 bra 	$L__BB4_15;
	add.s32 	%r71, %r6, %r15;
	mul.wide.u32 	%rd16, %r71, 8;
	add.s64 	%rd17, %rd1, %rd16;
	ld.global.f64 	%fd8, [%rd17];
	st.shared.f64 	[%r13+256], %fd8;
$L__BB4_15:
	setp.ge.u32 	%p21, %r1, %r48;
	add.s32 	%r16, %r63, 48;
	setp.gt.u32 	%p22, %r16, 127;
	or.pred  	%p23, %p21, %p22;
	@%p23 bra 	$L__BB4_17;
	add.s32 	%r72, %r3, %r16;
	mul.wide.u32 	%rd18, %r72, 8;
	add.s64 	%rd19, %rd2, %rd18;
	ld.global.f64 	%fd9, [%rd19];
	st.shared.f64 	[%r12+384], %fd9;
$L__BB4_17:
	setp.gt.u32 	%p24, %r16, 127;
	setp.ge.u32 	%p25, %r5, %r48;
	or.pred  	%p26, %p25, %p24;
	@%p26 bra 	$L__BB4_19;
	add.s32 	%r73, %r6, %r16;
	mul.wide.u32 	%rd20, %r73, 8;
	add.s64 	%rd21, %rd1, %rd20;
	ld.global.f64 	%fd10, [%rd21];
	st.shared.f64 	[%r13+384], %fd10;
$L__BB4_19:
	setp.ge.u32 	%p27, %r1, %r48;
	add.s32 	%r17, %r63, 64;
	setp.gt.u32 	%p28, %r17, 127;
	or.pred  	%p29, %p27, %p28;
	@%p29 bra 	$L__BB4_21;
	add.s32 	%r74, %r3, %r17;
	mul.wide.u32 	%rd22, %r74, 8;
	add.s64 	%rd23, %rd2, %rd22;
	ld.global.f64 	%fd11, [%rd23];
	st.shared.f64 	[%r12+512], %fd11;
$L__BB4_21:
	setp.gt.u32 	%p30, %r17, 127;
	setp.ge.u32 	%p31, %r5, %r48;
	or.pred  	%p32, %p31, %p30;
	@%p32 bra 	$L__BB4_23;
	add.s32 	%r75, %r6, %r17;
	mul.wide.u32 	%rd24, %r75, 8;
	add.s64 	%rd25, %rd1, %rd24;
	ld.global.f64 	%fd12, [%rd25];
	st.shared.f64 	[%r13+512], %fd12;
$L__BB4_23:
	setp.ge.u32 	%p33, %r1, %r48;
	add.s32 	%r18, %r63, 80;
	setp.gt.u32 	%p34, %r18, 127;
	or.pred  	%p35, %p33, %p34;
	@%p35 bra 	$L__BB4_25;
	add.s32 	%r76, %r3, %r18;
	mul.wide.u32 	%rd26, %r76, 8;
	add.s64 	%rd27, %rd2, %rd26;
	ld.global.f64 	%fd13, [%rd27];
	st.shared.f64 	[%r12+640], %fd13;
$L__BB4_25:
	setp.gt.u32 	%p36, %r18, 127;
	setp.ge.u32 	%p37, %r5, %r48;
	or.pred  	%p38, %p37, %p36;
	@%p38 bra 	$L__BB4_27;
	add.s32 	%r77, %r6, %r18;
	mul.wide.u32 	%rd28, %r77, 8;
	add.s64 	%rd29, %rd1, %rd28;
	ld.global.f64 	%fd14, [%rd29];
	st.shared.f64 	[%r13+640], %fd14;
$L__BB4_27:
	setp.ge.u32 	%p39, %r1, %r48;
	add.s32 	%r19, %r63, 96;
	setp.gt.u32 	%p40, %r19, 127;
	or.pred  	%p41, %p39, %p40;
	@%p41 bra 	$L__BB4_29;
	add.s32 	%r78, %r3, %r19;
	mul.wide.u32 	%rd30, %r78, 8;
	add.s64 	%rd31, %rd2, %rd30;
	ld.global.f64 	%fd15, [%rd31];
	st.shared.f64 	[%r12+768], %fd15;
$L__BB4_29:
	setp.gt.u32 	%p42, %r19, 127;
	setp.ge.u32 	%p43, %r5, %r48;
	or.pred  	%p44, %p43, %p42;
	@%p44 bra 	$L__BB4_31;
	add.s32 	%r79, %r6, %r19;
	mul.wide.u32 	%rd32, %r79, 8;
	add.s64 	%rd33, %rd1, %rd32;
	ld.global.f64 	%fd16, [%rd33];
	st.shared.f64 	[%r13+768], %fd16;
$L__BB4_31:
	setp.ge.u32 	%p45, %r1, %r48;
	add.s32 	%r20, %r63, 112;
	setp.gt.u32 	%p46, %r20, 127;
	or.pred  	%p47, %p45, %p46;
	@%p47 bra 	$L__BB4_33;
	add.s32 	%r80, %r3, %r20;
	mul.wide.u32 	%rd34, %r80, 8;
	add.s64 	%rd35, %rd2, %rd34;
	ld.global.f64 	%fd17, [%rd35];
	st.shared.f64 	[%r12+896], %fd17;
$L__BB4_33:
	setp.gt.u32 	%p48, %r20, 127;
	setp.ge.u32 	%p49, %r5, %r48;
	or.pred  	%p50, %p49, %p48;
	@%p50 bra 	$L__BB4_35;
	add.s32 	%r81, %r6, %r20;
	mul.wide.u32 	%rd36, %r81, 8;
	add.s64 	%rd37, %rd1, %rd36;
	ld.global.f64 	%fd18, [%rd37];
	st.shared.f64 	[%r13+896], %fd18;
$L__BB4_35:
	add.s32 	%r123, %r123, 8;
	setp.ne.s32 	%p51, %r123, %r125;
	@%p51 bra 	$L__BB4_3;
$L__BB4_36:
	setp.eq.s32 	%p52, %r8, 0;
	@%p52 bra 	$L__BB4_71;
	and.b32  	%r23, %r47, 3;
	setp.lt.u32 	%p53, %r8, 4;
	@%p53 bra 	$L__BB4_55;
	setp.ge.u32 	%p54, %r1, %r48;
	shl.b32 	%r82, %r125, 4;
	add.s32 	%r83, %r82, %r2;
	setp.gt.u32 	%p55, %r83, 127;
	shl.b32 	%r84, %r83, 3;
	add.s32 	%r25, %r4, %r84;
	or.pred  	%p56, %p54, %p55;
	@%p56 bra 	$L__BB4_40;
	add.s32 	%r85, %r3, %r83;
	mul.wide.u32 	%rd38, %r85, 8;
	add.s64 	%rd39, %rd2, %rd38;
	ld.global.f64 	%fd19, [%rd39];
	st.shared.f64 	[%r25], %fd19;
$L__BB4_40:
	setp.gt.u32 	%p57, %r83, 127;
	setp.ge.u32 	%p58, %r5, %r48;
	add.s32 	%r26, %r7, %r84;
	or.pred  	%p59, %p58, %p57;
	@%p59 bra 	$L__BB4_42;
	add.s32 	%r87, %r6, %r83;
	mul.wide.u32 	%rd40, %r87, 8;
	add.s64 	%rd41, %rd1, %rd40;
	ld.global.f64 	%fd20, [%rd41];
	st.shared.f64 	[%r26], %fd20;
$L__BB4_42:
	setp.ge.u32 	%p60, %r1, %r48;
	add.s32 	%r27, %r83, 16;
	setp.gt.u32 	%p61, %r27, 127;
	or.pred  	%p62, %p60, %p61;
	@%p62 bra 	$L__BB4_44;
	add.s32 	%r88, %r3, %r27;
	mul.wide.u32 	%rd42, %r88, 8;
	add.s64 	%rd43, %rd2, %rd42;
	ld.global.f64 	%fd21, [%rd43];
	st.shared.f64 	[%r25+128], %fd21;
$L__BB4_44:
	setp.gt.u32 	%p63, %r27, 127;
	setp.ge.u32 	%p64, %r5, %r48;
	or.pred  	%p65, %p64, %p63;
	@%p65 bra 	$L__BB4_46;
	add.s32 	%r89, %r6, %r27;
	mul.wide.u32 	%rd44, %r89, 8;
	add.s64 	%rd45, %rd1, %rd44;
	ld.global.f64 	%fd22, [%rd45];
	st.shared.f64 	[%r26+128], %fd22;
$L__BB4_46:
	setp.ge.u32 	%p66, %r1, %r48;
	add.s32 	%r28, %r83, 32;
	setp.gt.u32 	%p67, %r28, 127;
	or.pred  	%p68, %p66, %p67;
	@%p68 bra 	$L__BB4_48;
	add.s32 	%r90, %r3, %r28;
	mul.wide.u32 	%rd46, %r90, 8;
	add.s64 	%rd47, %rd2, %rd46;
	ld.global.f64 	%fd23, [%rd47];
	st.shared.f64 	[%r25+256], %fd23;
$L__BB4_48:
	setp.gt.u32 	%p69, %r28, 127;
	setp.ge.u32 	%p70, %r5, %r48;
	or.pred  	%p71, %p70, %p69;
	@%p71 bra 	$L__BB4_50;
	add.s32 	%r91, %r6, %r28;
	mul.wide.u32 	%rd48, %r91, 8;
	add.s64 	%rd49, %rd1, %rd48;
	ld.global.f64 	%fd24, [%rd49];
	st.shared.f64 	[%r26+256], %fd24;
$L__BB4_50:
	setp.ge.u32 	%p72, %r1, %r48;
	add.s32 	%r29, %r83, 48;
	setp.gt.u32 	%p73, %r29, 127;
	or.pred  	%p74, %p72, %p73;
	@%p74 bra 	$L__BB4_52;
	add.s32 	%r92, %r3, %r29;
	mul.wide.u32 	%rd50, %r92, 8;
	add.s64 	%rd51, %rd2, %rd50;
	ld.global.f64 	%fd25, [%rd51];
	st.shared.f64 	[%r25+384], %fd25;
$L__BB4_52:
	setp.gt.u32 	%p75, %r29, 127;
	setp.ge.u32 	%p76, %r5, %r48;
	or.pred  	%p77, %p76, %p75;
	@%p77 bra 	$L__BB4_54;
	add.s32 	%r93, %r6, %r29;
	mul.wide.u32 	%rd52, %r93, 8;
	add.s64 	%rd53, %rd1, %rd52;
	ld.global.f64 	%fd26, [%rd53];
	st.shared.f64 	[%r26+384], %fd26;
$L__BB4_54:
	add.s32 	%r125, %r125, 4;
$L__BB4_55:
	setp.eq.s32 	%p78, %r23, 0;
	@%p78 bra 	$L__BB4_71;
	setp.eq.s32 	%p79, %r23, 1;
	@%p79 bra 	$L__BB4_66;
	setp.ge.u32 	%p80, %r1, %r48;
	shl.b32 	%r94, %r125, 4;
	add.s32 	%r95, %r94, %r2;
	setp.gt.u32 	%p81, %r95, 127;
	shl.b32 	%r96, %r95, 3;
	add.s32 	%r33, %r4, %r96;
	or.pred  	%p82, %p80, %p81;
	@%p82 bra 	$L__BB4_59;
	add.s32 	%r97, %r3, %r95;
	mul.wide.u32 	%rd54, %r97, 8;
	add.s64 	%rd55, %rd2, %rd54;
	ld.global.f64 	%fd27, [%rd55];
	st.shared.f64 	[%r33], %fd27;
$L__BB4_59:
	setp.gt.u32 	%p83, %r95, 127;
	setp.ge.u32 	%p84, %r5, %r48;
	add.s32 	%r34, %r7, %r96;
	or.pred  	%p85, %p84, %p83;
	@%p85 bra 	$L__BB4_61;
	add.s32 	%r99, %r6, %r95;
	mul.wide.u32 	%rd56, %r99, 8;
	add.s64 	%rd57, %rd1, %rd56;
	ld.global.f64 	%fd28, [%rd57];
	st.shared.f64 	[%r34], %fd28;
$L__BB4_61:
	setp.ge.u32 	%p86, %r1, %r48;
	add.s32 	%r35, %r95, 16;
	setp.gt.u32 	%p87, %r35, 127;
	or.pred  	%p88, %p86, %p87;
	@%p88 bra 	$L__BB4_63;
	add.s32 	%r100, %r3, %r35;
	mul.wide.u32 	%rd58, %r100, 8;
	add.s64 	%rd59, %rd2, %rd58;
	ld.global.f64 	%fd29, [%rd59];
	st.shared.f64 	[%r33+128], %fd29;
$L__BB4_63:
	setp.gt.u32 	%p89, %r35, 127;
	setp.ge.u32 	%p90, %r5, %r48;
	or.pred  	%p91, %p90, %p89;
	@%p91 bra 	$L__BB4_65;
	add.s32 	%r101, %r6, %r35;
	mul.wide.u32 	%rd60, %r101, 8;
	add.s64 	%rd61, %rd1, %rd60;
	ld.global.f64 	%fd30, [%rd61];
	st.shared.f64 	[%r34+128], %fd30;
$L__BB4_65:
	add.s32 	%r125, %r125, 2;
$L__BB4_66:
	and.b32  	%r102, %r47, 1;
	setp.eq.b32 	%p92, %r102, 1;
	not.pred 	%p93, %p92;
	@%p93 bra 	$L__BB4_71;
	setp.ge.u32 	%p94, %r1, %r48;
	shl.b32 	%r103, %r125, 4;
	add.s32 	%r104, %r103, %r2;
	setp.gt.u32 	%p95, %r104, 127;
	or.pred  	%p96, %p94, %p95;
	@%p96 bra 	$L__BB4_69;
	add.s32 	%r105, %r3, %r104;
	mul.wide.u32 	%rd62, %r105, 8;
	add.s64 	%rd63, %rd2, %rd62;
	ld.global.f64 	%fd31, [%rd63];
	shl.b32 	%r106, %r104, 3;
	add.s32 	%r107, %r4, %r106;
	st.shared.f64 	[%r107], %fd31;
$L__BB4_69:
	setp.gt.u32 	%p97, %r104, 127;
	setp.ge.u32 	%p98, %r5, %r48;
	or.pred  	%p99, %p98, %p97;
	@%p99 bra 	$L__BB4_71;
	add.s32 	%r108, %r6, %r104;
	mul.wide.u32 	%rd64, %r108, 8;
	add.s64 	%rd65, %rd1, %rd64;
	ld.global.f64 	%fd32, [%rd65];
	shl.b32 	%r109, %r104, 3;
	add.s32 	%r110, %r7, %r109;
	st.shared.f64 	[%r110], %fd32;
$L__BB4_71:
	bar.sync 	0;
	mov.u32 	%r39, %tid.x;
	shl.b32 	%r112, %r39, 10;
	mov.u32 	%r113, _ZZ15CalDistanceCudaPdS_S_iiiE2AC;
	add.s32 	%r40, %r113, %r112;
	mov.u32 	%r41, %tid.y;
	shl.b32 	%r114, %r41, 10;
	mov.u32 	%r115, _ZZ15CalDistanceCudaPdS_S_iiiE2BC;
	add.s32 	%r42, %r115, %r114;
	mov.f64 	%fd97, 0d0000000000000000;
	mov.b32 	%r127, 64;
$L__BB4_72:
	add.s32 	%r116, %r40, %r127;
	ld.shared.f64 	%fd34, [%r116+-64];
	add.s32 	%r117, %r42, %r127;
	ld.shared.f64 	%fd35, [%r117+-64];
	sub.f64 	%fd36, %fd34, %fd35;
	fma.rn.f64 	%fd37, %fd36, %fd36, %fd97;
	ld.shared.f64 	%fd38, [%r116+-56];
	ld.shared.f64 	%fd39, [%r117+-56];
	sub.f64 	%fd40, %fd38, %fd39;
	fma.rn.f64 	%fd41, %fd40, %fd40, %fd37;
	ld.shared.f64 	%fd42, [%r116+-48];
	ld.shared.f64 	%fd43, [%r117+-48];
	sub.f64 	%fd44, %fd42, %fd43;
	fma.rn.f64 	%fd45, %fd44, %fd44, %fd41;
	ld.shared.f64 	%fd46, [%r116+-40];
	ld.shared.f64 	%fd47, [%r117+-40];
	sub.f64 	%fd48, %fd46, %fd47;
	fma.rn.f64 	%fd49, %fd48, %fd48, %fd45;
	ld.shared.f64 	%fd50, [%r116+-32];
	ld.shared.f64 	%fd51, [%r117+-32];
	sub.f64 	%fd52, %fd50, %fd51;
	fma.rn.f64 	%fd53, %fd52, %fd52, %fd49;
	ld.shared.f64 	%fd54, [%r116+-24];
	ld.shared.f64 	%fd55, [%r117+-24];
	sub.f64 	%fd56, %fd54, %fd55;
	fma.rn.f64 	%fd57, %fd56, %fd56, %fd53;
	ld.shared.f64 	%fd58, [%r116+-16];
	ld.shared.f64 	%fd59, [%r117+-16];
	sub.f64 	%fd60, %fd58, %fd59;
	fma.rn.f64 	%fd61, %fd60, %fd60, %fd57;
	ld.shared.f64 	%fd62, [%r116+-8];
	ld.shared.f64 	%fd63, [%r117+-8];
	sub.f64 	%fd64, %fd62, %fd63;
	fma.rn.f64 	%fd65, %fd64, %fd64, %fd61;
	ld.shared.f64 	%fd66, [%r116];
	ld.shared.f64 	%fd67, [%r117];
	sub.f64 	%fd68, %fd66, %fd67;
	fma.rn.f64 	%fd69, %fd68, %fd68, %fd65;
	ld.shared.f64 	%fd70, [%r116+8];
	ld.shared.f64 	%fd71, [%r117+8];
	sub.f64 	%fd72, %fd70, %fd71;
	fma.rn.f64 	%fd73, %fd72, %fd72, %fd69;
	ld.shared.f64 	%fd74, [%r116+16];
	ld.shared.f64 	%fd75, [%r117+16];
	sub.f64 	%fd76, %fd74, %fd75;
	fma.rn.f64 	%fd77, %fd76, %fd76, %fd73;
	ld.shared.f64 	%fd78, [%r116+24];
	ld.shared.f64 	%fd79, [%r117+24];
	sub.f64 	%fd80, %fd78, %fd79;
	fma.rn.f64 	%fd81, %fd80, %fd80, %fd77;
	ld.shared.f64 	%fd82, [%r116+32];
	ld.shared.f64 	%fd83, [%r117+32];
	sub.f64 	%fd84, %fd82, %fd83;
	fma.rn.f64 	%fd85, %fd84, %fd84, %fd81;
	ld.shared.f64 	%fd86, [%r116+40];
	ld.shared.f64 	%fd87, [%r117+40];
	sub.f64 	%fd88, %fd86, %fd87;
	fma.rn.f64 	%fd89, %fd88, %fd88, %fd85;
	ld.shared.f64 	%fd90, [%r116+48];
	ld.shared.f64 	%fd91, [%r117+48];
	sub.f64 	%fd92, %fd90, %fd91;
	fma.rn.f64 	%fd93, %fd92, %fd92, %fd89;
	ld.shared.f64 	%fd94, [%r116+56];
	ld.shared.f64 	%fd95, [%r117+56];
	sub.f64 	%fd96, %fd94, %fd95;
	fma.rn.f64 	%fd97, %fd96, %fd96, %fd93;
	add.s32 	%r127, %r127, 128;
	setp.ne.s32 	%p100, %r127, 1088;
	@%p100 bra 	$L__BB4_72;
	mov.u32 	%r118, %ctaid.x;
	shl.b32 	%r119, %r118, 4;
	add.s32 	%r45, %r119, %r39;
	setp.ge.u32 	%p101, %r45, %r48;
	@%p101 bra 	$L__BB4_76;
	mov.u32 	%r120, %ctaid.y;
	shl.b32 	%r121, %r120, 4;
	add.s32 	%r46, %r121, %r41;
	setp.ge.u32 	%p102, %r46, %r48;
	@%p102 bra 	$L__BB4_76;
	mad.lo.s32 	%r122, %r48, %r45, %r46;
	cvta.to.global.u64 	%rd66, %rd3;
	mul.wide.u32 	%rd67, %r122, 8;
	add.s64 	%rd68, %rd66, %rd67;
	st.global.f64 	[%rd68], %fd97;
$L__BB4_76:
	ret;

}


// ===== COMPILED SASS (sm_100) =====

	.target	sm_100

	.elftype	@"ET_EXEC"


//--------------------- .note.nv.tkinfo           --------------------------
	.section	.note.nv.tkinfo,"",@"SHT_NOTE"
	.sectionflags	@"SHF_NOTE_NV_TKINFO"
	.tkinfo
        /*0018*/ 	.word	0x00000002
        /*0030*/ 	.string	""
        /*0030*/ 	.string	"ptxas"
        /*0030*/ 	.string	"Cuda compilation tools, release 13.0, V13.0.88"
        /*0030*/ 	.string	"Build cuda_13.0.r13.0/compiler.36424714_0"
        /*0030*/ 	.string	"-arch sm_100 -m 64 "



//--------------------- .note.nv.cuinfo           --------------------------
	.section	.note.nv.cuinfo,"",@"SHT_NOTE"
	.sectionflags	@"SHF_NOTE_NV_CUINFO"
        /*0018*/ 	.short	0x0002
        /*001a*/ 	.short	0x0064
        /*001c*/ 	.short	0x0082
	.zero		2


//--------------------- .nv.info                  --------------------------
	.section	.nv.info,"",@"SHT_CUDA_INFO"
	.align	4


	//----- nvinfo : EIATTR_REGCOUNT
	.align		4
        /*0000*/ 	.byte	0x04, 0x2f
        /*0002*/ 	.short	(.L_1 - .L_0)
	.align		4
.L_0:
        /*0004*/ 	.word	index@(_Z10InlineCudaPdPbS_id)
        /*0008*/ 	.word	0x0000001f


	//----- nvinfo : EIATTR_FRAME_SIZE
	.align		4
.L_1:
        /*000c*/ 	.byte	0x04, 0x11
        /*000e*/ 	.short	(.L_3 - .L_2)
	.align		4
.L_2:
        /*0010*/ 	.word	index@($__internal_3_$__cuda_sm20_div_rn_f64_full)
        /*0014*/ 	.word	0x00000000


	//----- nvinfo : EIATTR_FRAME_SIZE
	.align		4
.L_3:
        /*0018*/ 	.byte	0x04, 0x11
        /*001a*/ 	.short	(.L_5 - .L_4)
	.align		4
.L_4:
        /*001c*/ 	.word	index@(_Z10InlineCudaPdPbS_id)
        /*0020*/ 	.word	0x00000000


	//----- nvinfo : EIATTR_REGCOUNT
	.align		4
.L_5:
        /*0024*/ 	.byte	0x04, 0x2f
        /*0026*/ 	.short	(.L_7 - .L_6)
	.align		4
.L_6:
        /*0028*/ 	.word	index@(_Z7SumCudaPbPiii)
        /*002c*/ 	.word	0x00000009


	//----- nvinfo : EIATTR_FRAME_SIZE
	.align		4
.L_7:
        /*0030*/ 	.byte	0x04, 0x11
        /*0032*/ 	.short	(.L_9 - .L_8)
	.align		4
.L_8:
        /*0034*/ 	.word	index@(_Z7SumCudaPbPiii)
        /*0038*/ 	.word	0x00000000


	//----- nvinfo : EIATTR_REGCOUNT
	.align		4
.L_9:
        /*003c*/ 	.byte	0x04, 0x2f
        /*003e*/ 	.short	(.L_11 - .L_10)
	.align		4
.L_10:
        /*0040*/ 	.word	index@(_Z11FindMinCudaPdPiiid)
        /*0044*/ 	.word	0x00000019


	//----- nvinfo : EIATTR_FRAME_SIZE
	.align		4
.L_11:
        /*0048*/ 	.byte	0x04, 0x11
        /*004a*/ 	.short	(.L_13 - .L_12)
	.align		4
.L_12:
        /*004c*/ 	.word	index@($__internal_2_$__cuda_sm20_div_rn_f64_full)
        /*0050*/ 	.word	0x00000000


	//----- nvinfo : EIATTR_FRAME_SIZE
	.align		4
.L_13:
        /*0054*/ 	.byte	0x04, 0x11
        /*0056*/ 	.short	(.L_15 - .L_14)
	.align		4
.L_14:
        /*0058*/ 	.word	index@(_Z11FindMinCudaPdPiiid)
        /*005c*/ 	.word	0x00000000


	//----- nvinfo : EIATTR_REGCOUNT
	.align		4
.L_15:
        /*0060*/ 	.byte	0x04, 0x2f
        /*0062*/ 	.short	(.L_17 - .L_16)
	.align		4
.L_16:
        /*0064*/ 	.word	index@(_Z13NormalizeCudaPd)
        /*0068*/ 	.word	0x0000001a


	//----- nvinfo : EIATTR_FRAME_SIZE
	.align		4
.L_17:
        /*006c*/ 	.byte	0x04, 0x11
        /*006e*/ 	.short	(.L_19 - .L_18)
	.align		4
.L_18:
        /*0070*/ 	.word	index@($__internal_1_$__cuda_sm20_dsqrt_rn_f64_mediumpath_v1)
        /*0074*/ 	.word	0x00000000


	//----- nvinfo : EIATTR_FRAME_SIZE
	.align		4
.L_19:
        /*0078*/ 	.byte	0x04, 0x11
        /*007a*/ 	.short	(.L_21 - .L_20)
	.align		4
.L_20:
        /*007c*/ 	.word	index@($__internal_0_$__cuda_sm20_div_rn_f64_full)
        /*0080*/ 	.word	0x00000000


	//----- nvinfo : EIATTR_FRAME_SIZE
	.align		4
.L_21:
        /*0084*/ 	.byte	0x04, 0x11
        /*0086*/ 	.short	(.L_23 - .L_22)
	.align		4
.L_22:
        /*0088*/ 	.word	index@(_Z13NormalizeCudaPd)
        /*008c*/ 	.word	0x00000000


	//----- nvinfo : EIATTR_REGCOUNT
	.align		4
.L_23:
        /*0090*/ 	.byte	0x04, 0x2f
        /*0092*/ 	.short	(.L_25 - .L_24)
	.align		4
.L_24:
        /*0094*/ 	.word	index@(_Z15CalDistanceCudaPdS_S_iii)
        /*0098*/ 	.word	0x00000020


	//----- nvinfo : EIATTR_FRAME_SIZE
	.align		4
.L_25:
        /*009c*/ 	.byte	0x04, 0x11
        /*009e*/ 	.short	(.L_27 - .L_26)
	.align		4
.L_26:
        /*00a0*/ 	.word	index@(_Z15CalDistanceCudaPdS_S_iii)
        /*00a4*/ 	.word	0x00000000


	//----- nvinfo : EIATTR_MIN_STACK_SIZE
	.align		4
.L_27:
        /*00a8*/ 	.byte	0x04, 0x12
        /*00aa*/ 	.short	(.L_29 - .L_28)
	.align		4
.L_28:
        /*00ac*/ 	.word	index@(_Z15CalDistanceCudaPdS_S_iii)
        /*00b0*/ 	.word	0x00000000


	//----- nvinfo : EIATTR_MIN_STACK_SIZE
	.align		4
.L_29:
        /*00b4*/ 	.byte	0x04, 0x12
        /*00b6*/ 	.short	(.L_31 - .L_30)
	.align		4
.L_30:
        /*00b8*/ 	.word	index@(_Z13NormalizeCudaPd)
        /*00bc*/ 	.word	0x00000000


	//----- nvinfo : EIATTR_MIN_STACK_SIZE
	.align		4
.L_31:
        /*00c0*/ 	.byte	0x04, 0x12
        /*00c2*/ 	.short	(.L_33 - .L_32)
	.align		4
.L_32:
        /*00c4*/ 	.word	index@(_Z11FindMinCudaPdPiiid)
        /*00c8*/ 	.word	0x00000000


	//----- nvinfo : EIATTR_MIN_STACK_SIZE
	.align		4
.L_33:
        /*00cc*/ 	.byte	0x04, 0x12
        /*00ce*/ 	.short	(.L_35 - .L_34)
	.align		4
.L_34:
        /*00d0*/ 	.word	index@(_Z7SumCudaPbPiii)
        /*00d4*/ 	.word	0x00000000


	//----- nvinfo : EIATTR_MIN_STACK_SIZE
	.align		4
.L_35:
        /*00d8*/ 	.byte	0x04, 0x12
        /*00da*/ 	.short	(.L_37 - .L_36)
	.align		4
.L_36:
        /*00dc*/ 	.word	index@(_Z10InlineCudaPdPbS_id)
        /*00e0*/ 	.word	0x00000000
.L_37:


//--------------------- .nv.compat                --------------------------
	.section	.nv.compat,"",@"SHT_CUDA_COMPAT_INFO"
	.align	4
        /*0000*/ 	.byte	0x02, 0x09, 0x00, 0x00, 0x02, 0x02, 0x01, 0x00, 0x02, 0x05, 0x05, 0x00, 0x03, 0x07, 0x01, 0x01
        /*0010*/ 	.byte	0x02, 0x03, 0x00, 0x00, 0x02, 0x06, 0x01, 0x00, 0x04, 0x0b, 0x08, 0x00, 0x01, 0x00, 0x00, 0x00
        /*0020*/ 	.byte	0x00, 0x00, 0x00, 0x00


//--------------------- .nv.info._Z15CalDistanceCudaPdS_S_iii --------------------------
	.section	.nv.info._Z15CalDistanceCudaPdS_S_iii,"",@"SHT_CUDA_INFO"
	.sectionflags	@""
	.align	4


	//----- nvinfo : EIATTR_CUDA_API_VERSION
	.align		4
        /*0000*/ 	.byte	0x04, 0x37
        /*0002*/ 	.short	(.L_39 - .L_38)
.L_38:
        /*0004*/ 	.word	0x00000082


	//----- nvinfo : EIATTR_KPARAM_INFO
	.align		4
.L_39:
        /*0008*/ 	.byte	0x04, 0x17
        /*000a*/ 	.short	(.L_41 - .L_40)
.L_40:
        /*000c*/ 	.word	0x00000000
        /*0010*/ 	.short	0x0005
        /*0012*/ 	.short	0x0020
        /*0014*/ 	.byte	0x00, 0xf0, 0x11, 0x00


	//----- nvinfo : EIATTR_KPARAM_INFO
	.align		4
.L_41:
        /*0018*/ 	.byte	0x04, 0x17
        /*001a*/ 	.short	(.L_43 - .L_42)
.L_42:
        /*001c*/ 	.word	0x00000000
        /*0020*/ 	.short	0x0004
        /*0022*/ 	.short	0x001c
        /*0024*/ 	.byte	0x00, 0xf0, 0x11, 0x00


	//----- nvinfo : EIATTR_KPARAM_INFO
	.align		4
.L_43:
        /*0028*/ 	.byte	0x04, 0x17
        /*002a*/ 	.short	(.L_45 - .L_44)
.L_44:
        /*002c*/ 	.word	0x00000000
        /*0030*/ 	.short	0x0003
        /*0032*/ 	.short	0x0018
        /*0034*/ 	.byte	0x00, 0xf0, 0x11, 0x00


	//----- nvinfo : EIATTR_KPARAM_INFO
	.align		4
.L_45:
        /*0038*/ 	.byte	0x04, 0x17
        /*003a*/ 	.short	(.L_47 - .L_46)
.L_46:
        /*003c*/ 	.word	0x00000000
        /*0040*/ 	.short	0x0002
        /*0042*/ 	.short	0x0010
        /*0044*/ 	.byte	0x00, 0xf5, 0x21, 0x00


	//----- nvinfo : EIATTR_KPARAM_INFO
	.align		4
.L_47:
        /*0048*/ 	.byte	0x04, 0x17
        /*004a*/ 	.short	(.L_49 - .L_48)
.L_48:
        /*004c*/ 	.word	0x00000000
        /*0050*/ 	.short	0x0001
        /*0052*/ 	.short	0x0008
        /*0054*/ 	.byte	0x00, 0xf5, 0x21, 0x00


	//----- nvinfo : EIATTR_KPARAM_INFO
	.align		4
.L_49:
        /*0058*/ 	.byte	0x04, 0x17
        /*005a*/ 	.short	(.L_51 - .L_50)
.L_50:
        /*005c*/ 	.word	0x00000000
        /*0060*/ 	.short	0x0000
        /*0062*/ 	.short	0x0000
        /*0064*/ 	.byte	0x00, 0xf5, 0x21, 0x00


	//----- nvinfo : EIATTR_SPARSE_MMA_MASK
	.align		4
.L_51:
        /*0068*/ 	.byte	0x03, 0x50
        /*006a*/ 	.short	0x0000


	//----- nvinfo : EIATTR_MAXREG_COUNT
	.align		4
        /*006c*/ 	.byte	0x03, 0x1b
        /*006e*/ 	.short	0x00ff


	//----- nvinfo : EIATTR_NUM_BARRIERS
	.align		4
        /*0070*/ 	.byte	0x02, 0x4c
        /*0072*/ 	.byte	0x01
	.zero		1


	//----- nvinfo : EIATTR_MERCURY_ISA_VERSION
	.align		4
        /*0074*/ 	.byte	0x03, 0x5f
        /*0076*/ 	.short	0x0101


	//----- nvinfo : EIATTR_VRC_CTA_INIT_COUNT
	.align		4
        /*0078*/ 	.byte	0x02, 0x4a
	.zero		1
	.zero		1


	//----- nvinfo : EIATTR_EXIT_INSTR_OFFSETS
	.align		4
        /*007c*/ 	.byte	0x04, 0x1c
        /*007e*/ 	.short	(.L_53 - .L_52)


	//   ....[0]....
.L_52:
        /*0080*/ 	.word	0x000014f0


	//   ....[1]....
        /*0084*/ 	.word	0x00001530


	//   ....[2]....
        /*0088*/ 	.word	0x00001580


	//----- nvinfo : EIATTR_CBANK_PARAM_SIZE
	.align		4
.L_53:
        /*008c*/ 	.byte	0x03, 0x19
        /*008e*/ 	.short	0x0024


	//----- nvinfo : EIATTR_PARAM_CBANK
	.align		4
        /*0090*/ 	.byte	0x04, 0x0a
        /*0092*/ 	.short	(.L_55 - .L_54)
	.align		4
.L_54:
        /*0094*/ 	.word	index@(.nv.constant0._Z15CalDistanceCudaPdS_S_iii)
        /*0098*/ 	.short	0x0380
        /*009a*/ 	.short	0x0024


	//----- nvinfo : EIATTR_SW_WAR
	.align		4
.L_55:
        /*009c*/ 	.byte	0x04, 0x36
        /*009e*/ 	.short	(.L_57 - .L_56)
.L_56:
        /*00a0*/ 	.word	0x00000008
.L_57:


//--------------------- .nv.info._Z13NormalizeCudaPd --------------------------
	.section	.nv.info._Z13NormalizeCudaPd,"",@"SHT_CUDA_INFO"
	.sectionflags	@""
	.align	4


	//----- nvinfo : EIATTR_CUDA_API_VERSION
	.align		4
        /*0000*/ 	.byte	0x04, 0x37
        /*0002*/ 	.short	(.L_59 - .L_58)
.L_58:
        /*0004*/ 	.word	0x00000082


	//----- nvinfo : EIATTR_KPARAM_INFO
	.align		4
.L_59:
        /*0008*/ 	.byte	0x04, 0x17
        /*000a*/ 	.short	(.L_61 - .L_60)
.L_60:
        /*000c*/ 	.word	0x00000000
        /*0010*/ 	.short	0x0000
        /*0012*/ 	.short	0x0000
        /*0014*/ 	.byte	0x00, 0xf5, 0x21, 0x00


	//----- nvinfo : EIATTR_SPARSE_MMA_MASK
	.align		4
.L_61:
        /*0018*/ 	.byte	0x03, 0x50
        /*001a*/ 	.short	0x0000


	//----- nvinfo : EIATTR_MAXREG_COUNT
	.align		4
        /*001c*/ 	.byte	0x03, 0x1b
        /*001e*/ 	.short	0x00ff


	//----- nvinfo : EIATTR_NUM_BARRIERS
	.align		4
        /*0020*/ 	.byte	0x02, 0x4c
        /*0022*/ 	.byte	0x01
	.zero		1


	//----- nvinfo : EIATTR_MERCURY_ISA_VERSION
	.align		4
        /*0024*/ 	.byte	0x03, 0x5f
        /*0026*/ 	.short	0x0101


	//----- nvinfo : EIATTR_VRC_CTA_INIT_COUNT
	.align		4
        /*0028*/ 	.byte	0x02, 0x4a
	.zero		1
	.zero		1


	//----- nvinfo : EIATTR_EXIT_INSTR_OFFSETS
	.align		4
        /*002c*/ 	.byte	0x04, 0x1c
        /*002e*/ 	.short	(.L_63 - .L_62)


	//   ....[0]....
.L_62:
        /*0030*/ 	.word	0x000005f0


	//----- nvinfo : EIATTR_CRS_STACK_SIZE
	.align		4
.L_63:
        /*0034*/ 	.byte	0x04, 0x1e
        /*0036*/ 	.short	(.L_65 - .L_64)
.L_64:
        /*0038*/ 	.word	0x00000000


	//----- nvinfo : EIATTR_CBANK_PARAM_SIZE
	.align		4
.L_65:
        /*003c*/ 	.byte	0x03, 0x19
        /*003e*/ 	.short	0x0008


	//----- nvinfo : EIATTR_PARAM_CBANK
	.align		4
        /*0040*/ 	.byte	0x04, 0x0a
        /*0042*/ 	.short	(.L_67 - .L_66)
	.align		4
.L_66:
        /*0044*/ 	.word	index@(.nv.constant0._Z13NormalizeCudaPd)
        /*0048*/ 	.short	0x0380
        /*004a*/ 	.short	0x0008


	//----- nvinfo : EIATTR_SW_WAR
	.align		4
.L_67:
        /*004c*/ 	.byte	0x04, 0x36
        /*004e*/ 	.short	(.L_69 - .L_68)
.L_68:
        /*0050*/ 	.word	0x00000008
.L_69:


//--------------------- .nv.info._Z11FindMinCudaPdPiiid --------------------------
	.section	.nv.info._Z11FindMinCudaPdPiiid,"",@"SHT_CUDA_INFO"
	.sectionflags	@""
	.align	4


	//----- nvinfo : EIATTR_CUDA_API_VERSION
	.align		4
        /*0000*/ 	.byte	0x04, 0x37
        /*0002*/ 	.short	(.L_71 - .L_70)
.L_70:
        /*0004*/ 	.word	0x00000082


	//----- nvinfo : EIATTR_KPARAM_INFO
	.align		4
.L_71:
        /*0008*/ 	.byte	0x04, 0x17
        /*000a*/ 	.short	(.L_73 - .L_72)
.L_72:
        /*000c*/ 	.word	0x00000000
        /*0010*/ 	.short	0x0004
        /*0012*/ 	.short	0x0018
        /*0014*/ 	.byte	0x00, 0xf0, 0x21, 0x00


	//----- nvinfo : EIATTR_KPARAM_INFO
	.align		4
.L_73:
        /*0018*/ 	.byte	0x04, 0x17
        /*001a*/ 	.short	(.L_75 - .L_74)
.L_74:
        /*001c*/ 	.word	0x00000000
        /*0020*/ 	.short	0x0003
        /*0022*/ 	.short	0x0014
        /*0024*/ 	.byte	0x00, 0xf0, 0x11, 0x00


	//----- nvinfo : EIATTR_KPARAM_INFO
	.align		4
.L_75:
        /*0028*/ 	.byte	0x04, 0x17
        /*002a*/ 	.short	(.L_77 - .L_76)
.L_76:
        /*002c*/ 	.word	0x00000000
        /*0030*/ 	.short	0x0002
        /*0032*/ 	.short	0x0010
        /*0034*/ 	.byte	0x00, 0xf0, 0x11, 0x00


	//----- nvinfo : EIATTR_KPARAM_INFO
	.align		4
.L_77:
        /*0038*/ 	.byte	0x04, 0x17
        /*003a*/ 	.short	(.L_79 - .L_78)
.L_78:
        /*003c*/ 	.word	0x00000000
        /*0040*/ 	.short	0x0001
        /*0042*/ 	.short	0x0008
        /*0044*/ 	.byte	0x00, 0xf5, 0x21, 0x00


	//----- nvinfo : EIATTR_KPARAM_INFO
	.align		4
.L_79:
        /*0048*/ 	.byte	0x04, 0x17
        /*004a*/ 	.short	(.L_81 - .L_80)
.L_80:
        /*004c*/ 	.word	0x00000000
        /*0050*/ 	.short	0x0000
        /*0052*/ 	.short	0x0000
        /*0054*/ 	.byte	0x00, 0xf5, 0x21, 0x00


	//----- nvinfo : EIATTR_SPARSE_MMA_MASK
	.align		4
.L_81:
        /*0058*/ 	.byte	0x03, 0x50
        /*005a*/ 	.short	0x0000


	//----- nvinfo : EIATTR_MAXREG_COUNT
	.align		4
        /*005c*/ 	.byte	0x03, 0x1b
        /*005e*/ 	.short	0x00ff


	//----- nvinfo : EIATTR_NUM_BARRIERS
	.align		4
        /*0060*/ 	.byte	0x02, 0x4c
        /*0062*/ 	.byte	0x01
	.zero		1


	//----- nvinfo : EIATTR_MERCURY_ISA_VERSION
	.align		4
        /*0064*/ 	.byte	0x03, 0x5f
        /*0066*/ 	.short	0x0101


	//----- nvinfo : EIATTR_VRC_CTA_INIT_COUNT
	.align		4
        /*0068*/ 	.byte	0x02, 0x4a
	.zero		1
	.zero		1


	//----- nvinfo : EIATTR_EXIT_INSTR_OFFSETS
	.align		4
        /*006c*/ 	.byte	0x04, 0x1c
        /*006e*/ 	.short	(.L_83 - .L_82)


	//   ....[0]....
.L_82:
        /*0070*/ 	.word	0x00000040


	//   ....[1]....
        /*0074*/ 	.word	0x000004d0


	//   ....[2]....
        /*0078*/ 	.word	0x000006e0


	//   ....[3]....
        /*007c*/ 	.word	0x00000730


	//----- nvinfo : EIATTR_CRS_STACK_SIZE
	.align		4
.L_83:
        /*0080*/ 	.byte	0x04, 0x1e
        /*0082*/ 	.short	(.L_85 - .L_84)
.L_84:
        /*0084*/ 	.word	0x00000000


	//----- nvinfo : EIATTR_CBANK_PARAM_SIZE
	.align		4
.L_85:
        /*0088*/ 	.byte	0x03, 0x19
        /*008a*/ 	.short	0x0020


	//----- nvinfo : EIATTR_PARAM_CBANK
	.align		4
        /*008c*/ 	.byte	0x04, 0x0a
        /*008e*/ 	.short	(.L_87 - .L_86)
	.align		4
.L_86:
        /*0090*/ 	.word	index@(.nv.constant0._Z11FindMinCudaPdPiiid)
        /*0094*/ 	.short	0x0380
        /*0096*/ 	.short	0x0020


	//----- nvinfo : EIATTR_SW_WAR
	.align		4
.L_87:
        /*0098*/ 	.byte	0x04, 0x36
        /*009a*/ 	.short	(.L_89 - .L_88)
.L_88:
        /*009c*/ 	.word	0x00000008
.L_89:


//--------------------- .nv.info._Z7SumCudaPbPiii --------------------------
	.section	.nv.info._Z7SumCudaPbPiii,"",@"SHT_CUDA_INFO"
	.sectionflags	@""
	.align	4


	//----- nvinfo : EIATTR_CUDA_API_VERSION
	.align		4
        /*0000*/ 	.byte	0x04, 0x37
        /*0002*/ 	.short	(.L_91 - .L_90)
.L_90:
        /*0004*/ 	.word	0x00000082


	//----- nvinfo : EIATTR_KPARAM_INFO
	.align		4
.L_91:
        /*0008*/ 	.byte	0x04, 0x17
        /*000a*/ 	.short	(.L_93 - .L_92)
.L_92:
        /*000c*/ 	.word	0x00000000
        /*0010*/ 	.short	0x0003
        /*0012*/ 	.short	0x0014
        /*0014*/ 	.byte	0x00, 0xf0, 0x11, 0x00


	//----- nvinfo : EIATTR_KPARAM_INFO
	.align		4
.L_93:
        /*0018*/ 	.byte	0x04, 0x17
        /*001a*/ 	.short	(.L_95 - .L_94)
.L_94:
        /*001c*/ 	.word	0x00000000
        /*0020*/ 	.short	0x0002
        /*0022*/ 	.short	0x0010
        /*0024*/ 	.byte	0x00, 0xf0, 0x11, 0x00


	//----- nvinfo : EIATTR_KPARAM_INFO
	.align		4
.L_95:
        /*0028*/ 	.byte	0x04, 0x17
        /*002a*/ 	.short	(.L_97 - .L_96)
.L_96:
        /*002c*/ 	.word	0x00000000
        /*0030*/ 	.short	0x0001
        /*0032*/ 	.short	0x0008
        /*0034*/ 	.byte	0x00, 0xf5, 0x21, 0x00


	//----- nvinfo : EIATTR_KPARAM_INFO
	.align		4
.L_97:
        /*0038*/ 	.byte	0x04, 0x17
        /*003a*/ 	.short	(.L_99 - .L_98)
.L_98:
        /*003c*/ 	.word	0x00000000
        /*0040*/ 	.short	0x0000
        /*0042*/ 	.short	0x0000
        /*0044*/ 	.byte	0x00, 0xf5, 0x21, 0x00


	//----- nvinfo : EIATTR_SPARSE_MMA_MASK
	.align		4
.L_99:
        /*0048*/ 	.byte	0x03, 0x50
        /*004a*/ 	.short	0x0000


	//----- nvinfo : EIATTR_MAXREG_COUNT
	.align		4
        /*004c*/ 	.byte	0x03, 0x1b
        /*004e*/ 	.short	0x00ff


	//----- nvinfo : EIATTR_NUM_BARRIERS
	.align		4
        /*0050*/ 	.byte	0x02, 0x4c
        /*0052*/ 	.byte	0x01
	.zero		1


	//----- nvinfo : EIATTR_MERCURY_ISA_VERSION
	.align		4
        /*0054*/ 	.byte	0x03, 0x5f
        /*0056*/ 	.short	0x0101


	//----- nvinfo : EIATTR_VRC_CTA_INIT_COUNT
	.align		4
        /*0058*/ 	.byte	0x02, 0x4a
	.zero		1
	.zero		1


	//----- nvinfo : EIATTR_EXIT_INSTR_OFFSETS
	.align		4
        /*005c*/ 	.byte	0x04, 0x1c
        /*005e*/ 	.short	(.L_101 - .L_100)


	//   ....[0]....
.L_100:
        /*0060*/ 	.word	0x00000040


	//   ....[1]....
        /*0064*/ 	.word	0x00000280


	//   ....[2]....
        /*0068*/ 	.word	0x000002f0


	//----- nvinfo : EIATTR_CBANK_PARAM_SIZE
	.align		4
.L_101:
        /*006c*/ 	.byte	0x03, 0x19
        /*006e*/ 	.short	0x0018


	//----- nvinfo : EIATTR_PARAM_CBANK
	.align		4
        /*0070*/ 	.byte	0x04, 0x0a
        /*0072*/ 	.short	(.L_103 - .L_102)
	.align		4
.L_102:
        /*0074*/ 	.word	index@(.nv.constant0._Z7SumCudaPbPiii)
        /*0078*/ 	.short	0x0380
        /*007a*/ 	.short	0x0018


	//----- nvinfo : EIATTR_SW_WAR
	.align		4
.L_103:
        /*007c*/ 	.byte	0x04, 0x36
        /*007e*/ 	.short	(.L_105 - .L_104)
.L_104:
        /*0080*/ 	.word	0x00000008
.L_105:


//--------------------- .nv.info._Z10InlineCudaPdPbS_id --------------------------
	.section	.nv.info._Z10InlineCudaPdPbS_id,"",@"SHT_CUDA_INFO"
	.sectionflags	@""
	.align	4


	//----- nvinfo : EIATTR_CUDA_API_VERSION
	.align		4
        /*0000*/ 	.byte	0x04, 0x37
        /*0002*/ 	.short	(.L_107 - .L_106)
.L_106:
        /*0004*/ 	.word	0x00000082


	//----- nvinfo : EIATTR_KPARAM_INFO
	.align		4
.L_107:
        /*0008*/ 	.byte	0x04, 0x17
        /*000a*/ 	.short	(.L_109 - .L_108)
.L_108:
        /*000c*/ 	.word	0x00000000
        /*0010*/ 	.short	0x0004
        /*0012*/ 	.short	0x0020
        /*0014*/ 	.byte	0x00, 0xf0, 0x21, 0x00


	//----- nvinfo : EIATTR_KPARAM_INFO
	.align		4
.L_109:
        /*0018*/ 	.byte	0x04, 0x17
        /*001a*/ 	.short	(.L_111 - .L_110)
.L_110:
        /*001c*/ 	.word	0x00000000
        /*0020*/ 	.short	0x0003
        /*0022*/ 	.short	0x0018
        /*0024*/ 	.byte	0x00, 0xf0, 0x11, 0x00


	//----- nvinfo : EIATTR_KPARAM_INFO
	.align		4
.L_111:
        /*0028*/ 	.byte	0x04, 0x17
        /*002a*/ 	.short	(.L_113 - .L_112)
.L_112:
        /*002c*/ 	.word	0x00000000
        /*0030*/ 	.short	0x0002
        /*0032*/ 	.short	0x0010
        /*0034*/ 	.byte	0x00, 0xf5, 0x21, 0x00


	//----- nvinfo : EIATTR_KPARAM_INFO
	.align		4
.L_113:
        /*0038*/ 	.byte	0x04, 0x17
        /*003a*/ 	.short	(.L_115 - .L_114)
.L_114:
        /*003c*/ 	.word	0x00000000
        /*0040*/ 	.short	0x0001
        /*0042*/ 	.short	0x0008
        /*0044*/ 	.byte	0x00, 0xf5, 0x21, 0x00


	//----- nvinfo : EIATTR_KPARAM_INFO
	.align		4
.L_115:
        /*0048*/ 	.byte	0x04, 0x17
        /*004a*/ 	.short	(.L_117 - .L_116)
.L_116:
        /*004c*/ 	.word	0x00000000
        /*0050*/ 	.short	0x0000
        /*0052*/ 	.short	0x0000
        /*0054*/ 	.byte	0x00, 0xf5, 0x21, 0x00


	//----- nvinfo : EIATTR_SPARSE_MMA_MASK
	.align		4
.L_117:
        /*0058*/ 	.byte	0x03, 0x50
        /*005a*/ 	.short	0x0000


	//----- nvinfo : EIATTR_MAXREG_COUNT
	.align		4
        /*005c*/ 	.byte	0x03, 0x1b
        /*005e*/ 	.short	0x00ff


	//----- nvinfo : EIATTR_MERCURY_ISA_VERSION
	.align		4
        /*0060*/ 	.byte	0x03, 0x5f
        /*0062*/ 	.short	0x0101


	//----- nvinfo : EIATTR_VRC_CTA_INIT_COUNT
	.align		4
        /*0064*/ 	.byte	0x02, 0x4a
	.zero		1
	.zero		1


	//----- nvinfo : EIATTR_EXIT_INSTR_OFFSETS
	.align		4
        /*0068*/ 	.byte	0x04, 0x1c
        /*006a*/ 	.short	(.L_119 - .L_118)


	//   ....[0]....
.L_118:
        /*006c*/ 	.word	0x00000070


	//   ....[1]....
        /*0070*/ 	.word	0x00000660


	//   ....[2]....
        /*0074*/ 	.word	0x000006b0


	//----- nvinfo : EIATTR_CRS_STACK_SIZE
	.align		4
.L_119:
        /*0078*/ 	.byte	0x04, 0x1e
        /*007a*/ 	.short	(.L_121 - .L_120)
.L_120:
        /*007c*/ 	.word	0x00000000


	//----- nvinfo : EIATTR_CBANK_PARAM_SIZE
	.align		4
.L_121:
        /*0080*/ 	.byte	0x03, 0x19
        /*0082*/ 	.short	0x0028


	//----- nvinfo : EIATTR_PARAM_CBANK
	.align		4
        /*0084*/ 	.byte	0x04, 0x0a
        /*0086*/ 	.short	(.L_123 - .L_122)
	.align		4
.L_122:
        /*0088*/ 	.word	index@(.nv.constant0._Z10InlineCudaPdPbS_id)
        /*008c*/ 	.short	0x0380
        /*008e*/ 	.short	0x0028


	//----- nvinfo : EIATTR_SW_WAR
	.align		4
.L_123:
        /*0090*/ 	.byte	0x04, 0x36
        /*0092*/ 	.short	(.L_125 - .L_124)
.L_124:
        /*0094*/ 	.word	0x00000008
.L_125:


//--------------------- .nv.callgraph             --------------------------
	.section	.nv.callgraph,"",@"SHT_CUDA_CALLGRAPH"
	.align	4
	.sectionentsize	8
	.align		4
        /*0000*/ 	.word	0x00000000
	.align		4
        /*0004*/ 	.word	0xffffffff
	.align		4
        /*0008*/ 	.word	0x00000000
	.align		4
        /*000c*/ 	.word	0xfffffffe
	.align		4
        /*0010*/ 	.word	0x00000000
	.align		4
        /*0014*/ 	.word	0xfffffffd
	.align		4
        /*0018*/ 	.word	0x00000000
	.align		4
        /*001c*/ 	.word	0xfffffffc


//--------------------- .text._Z15CalDistanceCudaPdS_S_iii --------------------------
	.section	.text._Z15CalDistanceCudaPdS_S_iii,"ax",@progbits
	.align	128
        .global         _Z15CalDistanceCudaPdS_S_iii
        .type           _Z15CalDistanceCudaPdS_S_iii,@function
        .size           _Z15CalDistanceCudaPdS_S_iii,(.L_x_56 - _Z15CalDistanceCudaPdS_S_iii)
        .other          _Z15CalDistanceCudaPdS_S_iii,@"STO_CUDA_ENTRY STV_DEFAULT"
_Z15CalDistanceCudaPdS_S_iii:
.text._Z15CalDistanceCudaPdS_S_iii:
[----:B------:R-:W-:Y:S01]  /*0000*/  LDC R1, c[0x0][0x37c] ;  /* 0x0000df00ff017b82 */ /* 0x000fe20000000800 */
[----:B------:R-:W0:Y:S01]  /*0010*/  LDCU UR6, c[0x0][0x39c] ;  /* 0x00007380ff0677ac */ /* 0x000e220008000800 */
[----:B------:R-:W1:Y:S01]  /*0020*/  LDCU.64 UR10, c[0x0][0x358] ;  /* 0x00006b00ff0a77ac */ /* 0x000e620008000a00 */
[----:B0-----:R-:W-:-:S09]  /*0030*/  UISETP.GE.AND UP0, UPT, UR6, 0x1, UPT ;  /* 0x000000010600788c */ /* 0x001fd2000bf06270 */
[----:B-1----:R-:W-:Y:S05]  /*0040*/  BRA.U !UP0, `(.L_x_0) ;  /* 0x00000011081c7547 */ /* 0x002fea000b800000 */
[----:B------:R-:W0:Y:S01]  /*0050*/  S2R R9, SR_TID.X ;  /* 0x0000000000097919 */ /* 0x000e220000002100 */
[----:B------:R-:W1:Y:S01]  /*0060*/  S2UR UR5, SR_CgaCtaId ;  /* 0x00000000000579c3 */ /* 0x000e620000008800 */
[----:B------:R-:W-:Y:S01]  /*0070*/  UMOV UR4, 0x400 ;  /* 0x0000040000047882 */ /* 0x000fe20000000000 */
[----:B------:R-:W-:Y:S01]  /*0080*/  UISETP.GE.U32.AND UP0, UPT, UR6, 0x8, UPT ;  /* 0x000000080600788c */ /* 0x000fe2000bf06070 */
[----:B------:R-:W2:Y:S01]  /*0090*/  S2R R4, SR_CTAID.X ;  /* 0x0000000000047919 */ /* 0x000ea20000002500 */
[----:B------:R-:W-:Y:S01]  /*00a0*/  ULOP3.LUT UR8, UR6, 0x7, URZ, 0xc0, !UPT ;  /* 0x0000000706087892 */ /* 0x000fe2000f8ec0ff */
[----:B------:R-:W-:Y:S01]  /*00b0*/  IMAD.MOV.U32 R3, RZ, RZ, RZ ;  /* 0x000000ffff037224 */ /* 0x000fe200078e00ff */
[----:B------:R-:W3:Y:S02]  /*00c0*/  S2R R6, SR_CTAID.Y ;  /* 0x0000000000067919 */ /* 0x000ee40000002600 */
[----:B------:R-:W-:Y:S01]  /*00d0*/  UISETP.NE.AND UP1, UPT, UR8, URZ, UPT ;  /* 0x000000ff0800728c */ /* 0x000fe2000bf25270 */
[----:B------:R-:W4:Y:S01]  /*00e0*/  S2R R0, SR_TID.Y ;  /* 0x0000000000007919 */ /* 0x000f220000002200 */
[----:B-1----:R-:W-:-:S02]  /*00f0*/  ULEA UR7, UR5, UR4, 0x18 ;  /* 0x0000000405077291 */ /* 0x002fc4000f8ec0ff */
[----:B------:R-:W-:-:S04]  /*0100*/  UIADD3 UR4, UPT, UPT, UR4, 0x4000, URZ ;  /* 0x0000400004047890 */ /* 0x000fc8000fffe0ff */
[----:B------:R-:W-:Y:S01]  /*0110*/  ULEA UR4, UR5, UR4, 0x18 ;  /* 0x0000000405047291 */ /* 0x000fe2000f8ec0ff */
[C---:B0-----:R-:W-:Y:S01]  /*0120*/  IMAD.SHL.U32 R5, R9.reuse, 0x80, RZ ;  /* 0x0000008009057824 */ /* 0x041fe200078e00ff */
[C---:B------:R-:W-:Y:S02]  /*0130*/  LEA R7, R9.reuse, UR7, 0xa ;  /* 0x0000000709077c11 */ /* 0x040fe4000f8e50ff */
[CC--:B--2---:R-:W-:Y:S01]  /*0140*/  LEA R2, R4.reuse, R9.reuse, 0x4 ;  /* 0x0000000904027211 */ /* 0x0c4fe200078e20ff */
[--C-:B------:R-:W-:Y:S01]  /*0150*/  IMAD R4, R4, 0x800, R5.reuse ;  /* 0x0000080004047824 */ /* 0x100fe200078e0205 */
[----:B------:R-:W-:Y:S01]  /*0160*/  LEA R8, R9, UR4, 0xa ;  /* 0x0000000409087c11 */ /* 0x000fe2000f8e50ff */
[C---:B---3--:R-:W-:Y:S01]  /*0170*/  IMAD R5, R6.reuse, 0x800, R5 ;  /* 0x0000080006057824 */ /* 0x048fe200078e0205 */
[----:B------:R-:W-:Y:S01]  /*0180*/  LEA R6, R6, R9, 0x4 ;  /* 0x0000000906067211 */ /* 0x000fe200078e20ff */
[----:B------:R-:W-:Y:S06]  /*0190*/  BRA.U !UP0, `(.L_x_1) ;  /* 0x0000000508e47547 */ /* 0x000fec000b800000 */
[----:B------:R-:W-:Y:S01]  /*01a0*/  ULOP3.LUT UR4, UR6, 0x7ffffff8, URZ, 0xc0, !UPT ;  /* 0x7ffffff806047892 */ /* 0x000fe2000f8ec0ff */
[----:B------:R-:W-:Y:S01]  /*01b0*/  IMAD.MOV.U32 R9, RZ, RZ, RZ ;  /* 0x000000ffff097224 */ /* 0x000fe200078e00ff */
[----:B------:R-:W0:Y:S04]  /*01c0*/  LDCU UR5, c[0x0][0x3a0] ;  /* 0x00007400ff0577ac */ /* 0x000e280008000800 */
[----:B------:R-:W-:-:S07]  /*01d0*/  IMAD.U32 R3, RZ, RZ, UR4 ;  /* 0x00000004ff037e24 */ /* 0x000fce000f8e00ff */
.L_x_2:
[----:B----4-:R-:W-:-:S04]  /*01e0*/  LEA R26, R9, R0, 0x4 ;  /* 0x00000000091a7211 */ /* 0x010fc800078e20ff */
[C---:B------:R-:W-:Y:S01]  /*01f0*/  ISETP.GT.U32.AND P1, PT, R26.reuse, 0x7f, PT ;  /* 0x0000007f1a00780c */ /* 0x040fe20003f24070 */
[----:B-1----:R-:W-:-:S03]  /*0200*/  VIADD R19, R26, 0x10 ;  /* 0x000000101a137836 */ /* 0x002fc60000000000 */
[----:B0-----:R-:W-:Y:S02]  /*0210*/  ISETP.GE.U32.OR P4, PT, R2, UR5, P1 ;  /* 0x0000000502007c0c */ /* 0x001fe40008f86470 */
[----:B------:R-:W-:Y:S02]  /*0220*/  ISETP.GE.U32.OR P1, PT, R6, UR5, P1 ;  /* 0x0000000506007c0c */ /* 0x000fe40008f26470 */
[----:B------:R-:W-:-:S04]  /*0230*/  ISETP.GT.U32.AND P2, PT, R19, 0x7f, PT ;  /* 0x0000007f1300780c */ /* 0x000fc80003f44070 */
[----:B------:R-:W-:-:S05]  /*0240*/  ISETP.GE.U32.OR P5, PT, R2, UR5, P2 ;  /* 0x0000000502007c0c */ /* 0x000fca00097a6470 */
[----:B------:R-:W0:Y:S01]  /*0250*/  @!P4 LDC.64 R10, c[0x0][0x380] ;  /* 0x0000e000ff0acb82 */ /* 0x000e220000000a00 */
[----:B------:R-:W-:-:S07]  /*0260*/  @!P4 IMAD.IADD R13, R4, 0x1, R26 ;  /* 0x00000001040dc824 */ /* 0x000fce00078e021a */
[----:B------:R-:W1:Y:S08]  /*0270*/  @!P1 LDC.64 R28, c[0x0][0x388] ;  /* 0x0000e200ff1c9b82 */ /* 0x000e700000000a00 */
[----:B------:R-:W2:Y:S01]  /*0280*/  @!P5 LDC.64 R24, c[0x0][0x380] ;  /* 0x0000e000ff18db82 */ /* 0x000ea20000000a00 */
[----:B0-----:R-:W-:Y:S01]  /*0290*/  @!P4 IMAD.WIDE.U32 R10, R13, 0x8, R10 ;  /* 0x000000080d0ac825 */ /* 0x001fe200078e000a */
[----:B------:R-:W-:-:S03]  /*02a0*/  @!P1 IADD3 R13, PT, PT, R5, R26, RZ ;  /* 0x0000001a050d9210 */ /* 0x000fc60007ffe0ff */
[----:B------:R-:W-:Y:S02]  /*02b0*/  @!P5 IMAD.IADD R15, R4, 0x1, R19 ;  /* 0x00000001040fd824 */ /* 0x000fe400078e0213 */
[----:B------:R-:W3:Y:S01]  /*02c0*/  @!P4 LDG.E.64 R10, desc[UR10][R10.64] ;  /* 0x0000000a0a0ac981 */ /* 0x000ee2000c1e1b00 */
[----:B-1----:R-:W-:-:S06]  /*02d0*/  @!P1 IMAD.WIDE.U32 R28, R13, 0x8, R28 ;  /* 0x000000080d1c9825 */ /* 0x002fcc00078e001c */
[----:B------:R-:W4:Y:S01]  /*02e0*/  @!P1 LDG.E.64 R28, desc[UR10][R28.64] ;  /* 0x0000000a1c1c9981 */ /* 0x000f22000c1e1b00 */
[----:B--2---:R-:W-:-:S06]  /*02f0*/  @!P5 IMAD.WIDE.U32 R24, R15, 0x8, R24 ;  /* 0x000000080f18d825 */ /* 0x004fcc00078e0018 */
[----:B------:R-:W2:Y:S01]  /*0300*/  @!P5 LDG.E.64 R24, desc[UR10][R24.64] ;  /* 0x0000000a1818d981 */ /* 0x000ea2000c1e1b00 */
[----:B------:R-:W-:-:S05]  /*0310*/  VIADD R18, R26, 0x20 ;  /* 0x000000201a127836 */ /* 0x000fca0000000000 */
[----:B------:R-:W-:Y:S02]  /*0320*/  ISETP.GT.U32.AND P0, PT, R18, 0x7f, PT ;  /* 0x0000007f1200780c */ /* 0x000fe40003f04070 */
[----:B------:R-:W-:Y:S02]  /*0330*/  ISETP.GE.U32.OR P2, PT, R6, UR5, P2 ;  /* 0x0000000506007c0c */ /* 0x000fe40009746470 */
[----:B------:R-:W-:Y:S01]  /*0340*/  ISETP.GE.U32.OR P6, PT, R2, UR5, P0 ;  /* 0x0000000502007c0c */ /* 0x000fe200087c6470 */
[C---:B------:R-:W-:Y:S01]  /*0350*/  IMAD R23, R26.reuse, 0x8, R7 ;  /* 0x000000081a177824 */ /* 0x040fe200078e0207 */
[C---:B------:R-:W-:Y:S01]  /*0360*/  IADD3 R21, PT, PT, R26.reuse, 0x30, RZ ;  /* 0x000000301a157810 */ /* 0x040fe20007ffe0ff */
[----:B------:R-:W-:-:S08]  /*0370*/  IMAD R22, R26, 0x8, R8 ;  /* 0x000000081a167824 */ /* 0x000fd000078e0208 */
[----:B------:R-:W0:Y:S08]  /*0380*/  @!P2 LDC.64 R16, c[0x0][0x388] ;  /* 0x0000e200ff10ab82 */ /* 0x000e300000000a00 */
[----:B------:R-:W1:Y:S01]  /*0390*/  @!P6 LDC.64 R14, c[0x0][0x380] ;  /* 0x0000e000ff0eeb82 */ /* 0x000e620000000a00 */
[----:B------:R-:W-:Y:S02]  /*03a0*/  ISETP.GT.U32.AND P3, PT, R21, 0x7f, PT ;  /* 0x0000007f1500780c */ /* 0x000fe40003f64070 */
[----:B------:R-:W-:-:S02]  /*03b0*/  ISETP.GE.U32.OR P0, PT, R6, UR5, P0 ;  /* 0x0000000506007c0c */ /* 0x000fc40008706470 */
[----:B------:R-:W-:Y:S01]  /*03c0*/  IADD3 R20, PT, PT, R26, 0x40, RZ ;  /* 0x000000401a147810 */ /* 0x000fe20007ffe0ff */
[----:B------:R-:W-:Y:S02]  /*03d0*/  @!P2 IMAD.IADD R19, R5, 0x1, R19 ;  /* 0x000000010513a824 */ /* 0x000fe400078e0213 */
[----:B------:R-:W-:Y:S02]  /*03e0*/  @!P6 IMAD.IADD R27, R4, 0x1, R18 ;  /* 0x00000001041be824 */ /* 0x000fe400078e0212 */
[----:B0-----:R-:W-:-:S06]  /*03f0*/  @!P2 IMAD.WIDE.U32 R16, R19, 0x8, R16 ;  /* 0x000000081310a825 */ /* 0x001fcc00078e0010 */
[----:B------:R-:W5:Y:S01]  /*0400*/  @!P2 LDG.E.64 R16, desc[UR10][R16.64] ;  /* 0x0000000a1010a981 */ /* 0x000f62000c1e1b00 */
[----:B-1----:R-:W-:Y:S01]  /*0410*/  @!P6 IMAD.WIDE.U32 R14, R27, 0x8, R14 ;  /* 0x000000081b0ee825 */ /* 0x002fe200078e000e */
[----:B------:R-:W-:-:S05]  /*0420*/  @!P0 IADD3 R27, PT, PT, R5, R18, RZ ;  /* 0x00000012051b8210 */ /* 0x000fca0007ffe0ff */
[----:B------:R-:W5:Y:S04]  /*0430*/  @!P6 LDG.E.64 R14, desc[UR10][R14.64] ;  /* 0x0000000a0e0ee981 */ /* 0x000f68000c1e1b00 */
[----:B---3--:R0:W-:Y:S01]  /*0440*/  @!P4 STS.64 [R23], R10 ;  /* 0x0000000a1700c388 */ /* 0x0081e20000000a00 */
[----:B------:R-:W-:-:S03]  /*0450*/  ISETP.GE.U32.OR P4, PT, R2, UR5, P3 ;  /* 0x0000000502007c0c */ /* 0x000fc60009f86470 */
[----:B----4-:R1:W-:Y:S01]  /*0460*/  @!P1 STS.64 [R22], R28 ;  /* 0x0000001c16009388 */ /* 0x0103e20000000a00 */
[----:B------:R-:W-:Y:S02]  /*0470*/  ISETP.GE.U32.OR P1, PT, R6, UR5, P3 ;  /* 0x0000000506007c0c */ /* 0x000fe40009f26470 */
[----:B------:R-:W-:Y:S01]  /*0480*/  ISETP.GT.U32.AND P3, PT, R20, 0x7f, PT ;  /* 0x0000007f1400780c */ /* 0x000fe20003f64070 */
[----:B0-----:R-:W0:Y:S01]  /*0490*/  @!P0 LDC.64 R10, c[0x0][0x388] ;  /* 0x0000e200ff0a8b82 */ /* 0x001e220000000a00 */
[----:B--2---:R2:W-:Y:S02]  /*04a0*/  @!P5 STS.64 [R23+0x80], R24 ;  /* 0x000080181700d388 */ /* 0x0045e40000000a00 */
[----:B------:R-:W-:-:S05]  /*04b0*/  ISETP.GE.U32.OR P5, PT, R2, UR5, P3 ;  /* 0x0000000502007c0c */ /* 0x000fca0009fa6470 */
[----:B------:R-:W3:Y:S08]  /*04c0*/  @!P4 LDC.64 R12, c[0x0][0x380] ;  /* 0x0000e000ff0ccb82 */ /* 0x000ef00000000a00 */
[----:B------:R-:W4:Y:S08]  /*04d0*/  @!P1 LDC.64 R18, c[0x0][0x388] ;  /* 0x0000e200ff129b82 */ /* 0x000f300000000a00 */
[----:B-1----:R-:W1:Y:S01]  /*04e0*/  @!P5 LDC.64 R28, c[0x0][0x380] ;  /* 0x0000e000ff1cdb82 */ /* 0x002e620000000a00 */
[----:B--2---:R-:W-:-:S02]  /*04f0*/  @!P4 IMAD.IADD R25, R4, 0x1, R21 ;  /* 0x000000010419c824 */ /* 0x004fc400078e0215 */
[----:B0-----:R-:W-:-:S04]  /*0500*/  @!P0 IMAD.WIDE.U32 R10, R27, 0x8, R10 ;  /* 0x000000081b0a8825 */ /* 0x001fc800078e000a */
[----:B------:R-:W-:Y:S02]  /*0510*/  @!P1 IMAD.IADD R21, R5, 0x1, R21 ;  /* 0x0000000105159824 */ /* 0x000fe400078e0215 */
[----:B---3--:R-:W-:Y:S01]  /*0520*/  @!P4 IMAD.WIDE.U32 R12, R25, 0x8, R12 ;  /* 0x00000008190cc825 */ /* 0x008fe200078e000c */
[----:B------:R-:W2:Y:S05]  /*0530*/  @!P0 LDG.E.64 R10, desc[UR10][R10.64] ;  /* 0x0000000a0a0a8981 */ /* 0x000eaa000c1e1b00 */
[----:B------:R-:W3:Y:S01]  /*0540*/  @!P4 LDG.E.64 R12, desc[UR10][R12.64] ;  /* 0x0000000a0c0cc981 */ /* 0x000ee2000c1e1b00 */
[----:B----4-:R-:W-:Y:S01]  /*0550*/  @!P1 IMAD.WIDE.U32 R18, R21, 0x8, R18 ;  /* 0x0000000815129825 */ /* 0x010fe200078e0012 */
[----:B------:R-:W-:-:S05]  /*0560*/  @!P5 IADD3 R21, PT, PT, R4, R20, RZ ;  /* 0x000000140415d210 */ /* 0x000fca0007ffe0ff */
[----:B------:R-:W4:Y:S01]  /*0570*/  @!P1 LDG.E.64 R18, desc[UR10][R18.64] ;  /* 0x0000000a12129981 */ /* 0x000f22000c1e1b00 */
[----:B-1----:R-:W-:-:S06]  /*0580*/  @!P5 IMAD.WIDE.U32 R28, R21, 0x8, R28 ;  /* 0x00000008151cd825 */ /* 0x002fcc00078e001c */
[----:B------:R-:W4:Y:S01]  /*0590*/  @!P5 LDG.E.64 R28, desc[UR10][R28.64] ;  /* 0x0000000a1c1cd981 */ /* 0x000f22000c1e1b00 */
[----:B------:R-:W-:Y:S01]  /*05a0*/  VIADD R24, R26, 0x50 ;  /* 0x000000501a187836 */ /* 0x000fe20000000000 */
[----:B------:R-:W-:Y:S02]  /*05b0*/  ISETP.GE.U32.OR P3, PT, R6, UR5, P3 ;  /* 0x0000000506007c0c */ /* 0x000fe40009f66470 */
[----:B-----5:R-:W-:Y:S02]  /*05c0*/  @!P2 STS.64 [R22+0x80], R16 ;  /* 0x000080101600a388 */ /* 0x020fe40000000a00 */
[----:B------:R-:W-:Y:S02]  /*05d0*/  ISETP.GT.U32.AND P2, PT, R24, 0x7f, PT ;  /* 0x0000007f1800780c */ /* 0x000fe40003f44070 */
[----:B------:R0:W-:Y:S02]  /*05e0*/  @!P6 STS.64 [R23+0x100], R14 ;  /* 0x0001000e1700e388 */ /* 0x0001e40000000a00 */
[----:B------:R-:W-:Y:S01]  /*05f0*/  ISETP.GE.U32.OR P6, PT, R2, UR5, P2 ;  /* 0x0000000502007c0c */ /* 0x000fe200097c6470 */
[----:B------:R-:W-:Y:S01]  /*0600*/  VIADD R25, R26, 0x60 ;  /* 0x000000601a197836 */ /* 0x000fe20000000000 */
[----:B------:R-:W-:-:S02]  /*0610*/  ISETP.GE.U32.OR P2, PT, R6, UR5, P2 ;  /* 0x0000000506007c0c */ /* 0x000fc40009746470 */
[----:B------:R-:W-:Y:S01]  /*0620*/  IADD3 R26, PT, PT, R26, 0x70, RZ ;  /* 0x000000701a1a7810 */ /* 0x000fe20007ffe0ff */
[----:B0-----:R-:W0:Y:S08]  /*0630*/  @!P3 LDC.64 R14, c[0x0][0x388] ;  /* 0x0000e200ff0ebb82 */ /* 0x001e300000000a00 */
[----:B------:R-:W1:Y:S01]  /*0640*/  @!P6 LDC.64 R16, c[0x0][0x380] ;  /* 0x0000e000ff10eb82 */ /* 0x000e620000000a00 */
[----:B------:R-:W-:-:S02]  /*0650*/  @!P3 IMAD.IADD R21, R5, 0x1, R20 ;  /* 0x000000010515b824 */ /* 0x000fc400078e0214 */
[----:B------:R-:W-:Y:S02]  /*0660*/  @!P6 IMAD.IADD R27, R4, 0x1, R24 ;  /* 0x00000001041be824 */ /* 0x000fe400078e0218 */
[----:B0-----:R-:W-:-:S06]  /*0670*/  @!P3 IMAD.WIDE.U32 R14, R21, 0x8, R14 ;  /* 0x00000008150eb825 */ /* 0x001fcc00078e000e */
[----:B------:R-:W5:Y:S01]  /*0680*/  @!P3 LDG.E.64 R14, desc[UR10][R14.64] ;  /* 0x0000000a0e0eb981 */ /* 0x000f62000c1e1b00 */
[----:B-1----:R-:W-:Y:S01]  /*0690*/  @!P6 IMAD.WIDE.U32 R16, R27, 0x8, R16 ;  /* 0x000000081b10e825 */ /* 0x002fe200078e0010 */
[----:B------:R-:W-:-:S05]  /*06a0*/  @!P2 IADD3 R27, PT, PT, R5, R24, RZ ;  /* 0x00000018051ba210 */ /* 0x000fca0007ffe0ff */
[----:B------:R-:W5:Y:S04]  /*06b0*/  @!P6 LDG.E.64 R16, desc[UR10][R16.64] ;  /* 0x0000000a1010e981 */ /* 0x000f68000c1e1b00 */
[----:B--2---:R0:W-:Y:S01]  /*06c0*/  @!P0 STS.64 [R22+0x100], R10 ;  /* 0x0001000a16008388 */ /* 0x0041e20000000a00 */
[----:B------:R-:W-:-:S03]  /*06d0*/  ISETP.GT.U32.AND P0, PT, R25, 0x7f, PT ;  /* 0x0000007f1900780c */ /* 0x000fc60003f04070 */
[----:B---3--:R1:W-:Y:S01]  /*06e0*/  @!P4 STS.64 [R23+0x180], R12 ;  /* 0x0001800c1700c388 */ /* 0x0083e20000000a00 */
[----:B------:R-:W-:Y:S02]  /*06f0*/  ISETP.GE.U32.OR P4, PT, R2, UR5, P0 ;  /* 0x0000000502007c0c */ /* 0x000fe40008786470 */
[----:B------:R-:W-:Y:S01]  /*0700*/  ISETP.GE.U32.OR P0, PT, R6, UR5, P0 ;  /* 0x0000000506007c0c */ /* 0x000fe20008706470 */
[----:B----4-:R2:W-:Y:S01]  /*0710*/  @!P1 STS.64 [R22+0x180], R18 ;  /* 0x0001801216009388 */ /* 0x0105e20000000a00 */
[----:B------:R-:W-:Y:S01]  /*0720*/  ISETP.GT.U32.AND P1, PT, R26, 0x7f, PT ;  /* 0x0000007f1a00780c */ /* 0x000fe20003f24070 */
[----:B0-----:R-:W0:Y:S02]  /*0730*/  @!P2 LDC.64 R10, c[0x0][0x388] ;  /* 0x0000e200ff0aab82 */ /* 0x001e240000000a00 */
[----:B------:R3:W-:Y:S01]  /*0740*/  @!P5 STS.64 [R23+0x200], R28 ;  /* 0x0002001c1700d388 */ /* 0x0007e20000000a00 */
[----:B------:R-:W-:-:S05]  /*0750*/  ISETP.GE.U32.OR P5, PT, R2, UR5, P1 ;  /* 0x0000000502007c0c */ /* 0x000fca0008fa6470 */
[----:B-1----:R-:W1:Y:S08]  /*0760*/  @!P4 LDC.64 R12, c[0x0][0x380] ;  /* 0x0000e000ff0ccb82 */ /* 0x002e700000000a00 */
[----:B--2---:R-:W2:Y:S08]  /*0770*/  @!P0 LDC.64 R18, c[0x0][0x388] ;  /* 0x0000e200ff128b82 */ /* 0x004eb00000000a00 */
[----:B------:R-:W4:Y:S01]  /*0780*/  @!P5 LDC.64 R20, c[0x0][0x380] ;  /* 0x0000e000ff14db82 */ /* 0x000f220000000a00 */
[----:B------:R-:W-:Y:S01]  /*0790*/  ISETP.GE.U32.OR P1, PT, R6, UR5, P1 ;  /* 0x0000000506007c0c */ /* 0x000fe20008f26470 */
[----:B0-----:R-:W-:-:S04]  /*07a0*/  @!P2 IMAD.WIDE.U32 R10, R27, 0x8, R10 ;  /* 0x000000081b0aa825 */ /* 0x001fc800078e000a */
[C-C-:B------:R-:W-:Y:S02]  /*07b0*/  @!P4 IMAD.IADD R27, R4.reuse, 0x1, R25.reuse ;  /* 0x00000001041bc824 */ /* 0x140fe400078e0219 */
[----:B------:R-:W-:Y:S01]  /*07c0*/  @!P0 IMAD.IADD R25, R5, 0x1, R25 ;  /* 0x0000000105198824 */ /* 0x000fe200078e0219 */
[----:B------:R-:W3:Y:S01]  /*07d0*/  @!P2 LDG.E.64 R10, desc[UR10][R10.64] ;  /* 0x0000000a0a0aa981 */ /* 0x000ee2000c1e1b00 */
[----:B-1----:R-:W-:Y:S01]  /*07e0*/  @!P4 IMAD.WIDE.U32 R12, R27, 0x8, R12 ;  /* 0x000000081b0cc825 */ /* 0x002fe200078e000c */
[----:B------:R-:W-:-:S03]  /*07f0*/  @!P5 IADD3 R27, PT, PT, R4, R26, RZ ;  /* 0x0000001a041bd210 */ /* 0x000fc60007ffe0ff */
[----:B--2---:R-:W-:Y:S02]  /*0800*/  @!P0 IMAD.WIDE.U32 R18, R25, 0x8, R18 ;  /* 0x0000000819128825 */ /* 0x004fe400078e0012 */
[----:B------:R-:W2:Y:S04]  /*0810*/  @!P4 LDG.E.64 R12, desc[UR10][R12.64] ;  /* 0x0000000a0c0cc981 */ /* 0x000ea8000c1e1b00 */
[----:B------:R-:W2:Y:S01]  /*0820*/  @!P0 LDG.E.64 R18, desc[UR10][R18.64] ;  /* 0x0000000a12128981 */ /* 0x000ea2000c1e1b00 */
[----:B----4-:R-:W-:Y:S02]  /*0830*/  @!P5 IMAD.WIDE.U32 R24, R27, 0x8, R20 ;  /* 0x000000081b18d825 */ /* 0x010fe400078e0014 */
[----:B------:R-:W0:Y:S02]  /*0840*/  @!P1 LDC.64 R20, c[0x0][0x388] ;  /* 0x0000e200ff149b82 */ /* 0x000e240000000a00 */
[----:B------:R-:W-:-:S02]  /*0850*/  @!P1 IMAD.IADD R27, R5, 0x1, R26 ;  /* 0x00000001051b9824 */ /* 0x000fc400078e021a */
[----:B------:R-:W4:Y:S02]  /*0860*/  @!P5 LDG.E.64 R24, desc[UR10][R24.64] ;  /* 0x0000000a1818d981 */ /* 0x000f24000c1e1b00 */
[----:B0-----:R-:W-:-:S06]  /*0870*/  @!P1 IMAD.WIDE.U32 R20, R27, 0x8, R20 ;  /* 0x000000081b149825 */ /* 0x001fcc00078e0014 */
[----:B------:R-:W4:Y:S04]  /*0880*/  @!P1 LDG.E.64 R20, desc[UR10][R20.64] ;  /* 0x0000000a14149981 */ /* 0x000f28000c1e1b00 */
[----:B-----5:R1:W-:Y:S04]  /*0890*/  @!P3 STS.64 [R22+0x200], R14 ;  /* 0x0002000e1600b388 */ /* 0x0203e80000000a00 */
[----:B------:R1:W-:Y:S01]  /*08a0*/  @!P6 STS.64 [R23+0x280], R16 ;  /* 0x000280101700e388 */ /* 0x0003e20000000a00 */
[----:B------:R-:W-:-:S03]  /*08b0*/  VIADD R9, R9, 0x8 ;  /* 0x0000000809097836 */ /* 0x000fc60000000000 */
[----:B---3--:R1:W-:Y:S04]  /*08c0*/  @!P2 STS.64 [R22+0x280], R10 ;  /* 0x0002800a1600a388 */ /* 0x0083e80000000a00 */
[----:B--2---:R1:W-:Y:S04]  /*08d0*/  @!P4 STS.64 [R23+0x300], R12 ;  /* 0x0003000c1700c388 */ /* 0x0043e80000000a00 */
[----:B------:R1:W-:Y:S01]  /*08e0*/  @!P0 STS.64 [R22+0x300], R18 ;  /* 0x0003001216008388 */ /* 0x0003e20000000a00 */
[----:B------:R-:W-:-:S03]  /*08f0*/  ISETP.NE.AND P0, PT, R9, R3, PT ;  /* 0x000000030900720c */ /* 0x000fc60003f05270 */
[----:B----4-:R1:W-:Y:S04]  /*0900*/  @!P5 STS.64 [R23+0x380], R24 ;  /* 0x000380181700d388 */ /* 0x0103e80000000a00 */
[----:B------:R1:W-:Y:S06]  /*0910*/  @!P1 STS.64 [R22+0x380], R20 ;  /* 0x0003801416009388 */ /* 0x0003ec0000000a00 */
[----:B------:R-:W-:Y:S05]  /*0920*/  @P0 BRA `(.L_x_2) ;  /* 0xfffffff8002c0947 */ /* 0x000fea000383ffff */
.L_x_1:
[----:B------:R-:W-:Y:S05]  /*0930*/  BRA.U !UP1, `(.L_x_0) ;  /* 0x0000000509e07547 */ /* 0x000fea000b800000 */
[----:B------:R-:W0:Y:S01]  /*0940*/  LDCU UR4, c[0x0][0x39c] ;  /* 0x00007380ff0477ac */ /* 0x000e220008000800 */
[----:B------:R-:W-:Y:S02]  /*0950*/  UISETP.GE.U32.AND UP0, UPT, UR8, 0x4, UPT ;  /* 0x000000040800788c */ /* 0x000fe4000bf06070 */
[----:B0-----:R-:W-:-:S04]  /*0960*/  ULOP3.LUT UR5, UR4, 0x3, URZ, 0xc0, !UPT ;  /* 0x0000000304057892 */ /* 0x001fc8000f8ec0ff */
[----:B------:R-:W-:-:S03]  /*0970*/  UISETP.NE.AND UP1, UPT, UR5, URZ, UPT ;  /* 0x000000ff0500728c */ /* 0x000fc6000bf25270 */
[----:B------:R-:W-:Y:S08]  /*0980*/  BRA.U !UP0, `(.L_x_3) ;  /* 0x0000000108f07547 */ /* 0x000ff0000b800000 */
[----:B------:R-:W0:Y:S01]  /*0990*/  LDCU UR6, c[0x0][0x3a0] ;  /* 0x00007400ff0677ac */ /* 0x000e220008000800 */
[----:B----4-:R-:W-:-:S04]  /*09a0*/  LEA R9, R3, R0, 0x4 ;  /* 0x0000000003097211 */ /* 0x010fc800078e20ff */
[----:B------:R-:W-:-:S04]  /*09b0*/  ISETP.GT.U32.AND P0, PT, R9, 0x7f, PT ;  /* 0x0000007f0900780c */ /* 0x000fc80003f04070 */
[----:B0-----:R-:W-:-:S13]  /*09c0*/  ISETP.GE.U32.OR P4, PT, R2, UR6, P0 ;  /* 0x0000000602007c0c */ /* 0x001fda0008786470 */
[----:B-1----:R-:W0:Y:S01]  /*09d0*/  @!P4 LDC.64 R18, c[0x0][0x380] ;  /* 0x0000e000ff12cb82 */ /* 0x002e220000000a00 */
[----:B------:R-:W-:-:S04]  /*09e0*/  @!P4 IMAD.IADD R11, R4, 0x1, R9 ;  /* 0x00000001040bc824 */ /* 0x000fc800078e0209 */
[----:B0-----:R-:W-:-:S06]  /*09f0*/  @!P4 IMAD.WIDE.U32 R18, R11, 0x8, R18 ;  /* 0x000000080b12c825 */ /* 0x001fcc00078e0012 */
[----:B------:R-:W2:Y:S01]  /*0a00*/  @!P4 LDG.E.64 R18, desc[UR10][R18.64] ;  /* 0x0000000a1212c981 */ /* 0x000ea2000c1e1b00 */
[C---:B------:R-:W-:Y:S01]  /*0a10*/  VIADD R27, R9.reuse, 0x10 ;  /* 0x00000010091b7836 */ /* 0x040fe20000000000 */
[----:B------:R-:W-:Y:S01]  /*0a20*/  ISETP.GE.U32.OR P0, PT, R6, UR6, P0 ;  /* 0x0000000606007c0c */ /* 0x000fe20008706470 */
[C---:B------:R-:W-:Y:S01]  /*0a30*/  VIADD R24, R9.reuse, 0x30 ;  /* 0x0000003009187836 */ /* 0x040fe20000000000 */
[C---:B------:R-:W-:Y:S01]  /*0a40*/  IADD3 R26, PT, PT, R9.reuse, 0x20, RZ ;  /* 0x00000020091a7810 */ /* 0x040fe20007ffe0ff */
[----:B------:R-:W-:Y:S01]  /*0a50*/  IMAD R25, R9, 0x8, R7 ;  /* 0x0000000809197824 */ /* 0x000fe200078e0207 */
[----:B------:R-:W-:Y:S02]  /*0a60*/  ISETP.GT.U32.AND P1, PT, R27, 0x7f, PT ;  /* 0x0000007f1b00780c */ /* 0x000fe40003f24070 */
[----:B------:R-:W-:Y:S02]  /*0a70*/  ISETP.GT.U32.AND P2, PT, R26, 0x7f, PT ;  /* 0x0000007f1a00780c */ /* 0x000fe40003f44070 */
[----:B------:R-:W-:-:S02]  /*0a80*/  ISETP.GE.U32.OR P5, PT, R2, UR6, P1 ;  /* 0x0000000602007c0c */ /* 0x000fc40008fa6470 */
[----:B------:R-:W-:Y:S02]  /*0a90*/  ISETP.GE.U32.OR P1, PT, R6, UR6, P1 ;  /* 0x0000000606007c0c */ /* 0x000fe40008f26470 */
[----:B------:R-:W-:Y:S01]  /*0aa0*/  ISETP.GE.U32.OR P6, PT, R2, UR6, P2 ;  /* 0x0000000602007c0c */ /* 0x000fe200097c6470 */
[----:B------:R-:W0:Y:S01]  /*0ab0*/  @!P0 LDC.64 R22, c[0x0][0x388] ;  /* 0x0000e200ff168b82 */ /* 0x000e220000000a00 */
[----:B------:R-:W-:Y:S02]  /*0ac0*/  ISETP.GE.U32.OR P2, PT, R6, UR6, P2 ;  /* 0x0000000606007c0c */ /* 0x000fe40009746470 */
[----:B------:R-:W-:Y:S02]  /*0ad0*/  ISETP.GT.U32.AND P3, PT, R24, 0x7f, PT ;  /* 0x0000007f1800780c */ /* 0x000fe40003f64070 */
[----:B------:R-:W-:-:S03]  /*0ae0*/  @!P0 IADD3 R11, PT, PT, R5, R9, RZ ;  /* 0x00000009050b8210 */ /* 0x000fc60007ffe0ff */
[----:B------:R-:W1:Y:S01]  /*0af0*/  @!P5 LDC.64 R12, c[0x0][0x380] ;  /* 0x0000e000ff0cdb82 */ /* 0x000e620000000a00 */
[C-C-:B------:R-:W-:Y:S02]  /*0b00*/  @!P5 IMAD.IADD R21, R4.reuse, 0x1, R27.reuse ;  /* 0x000000010415d824 */ /* 0x140fe400078e021b */
[----:B------:R-:W-:Y:S01]  /*0b10*/  @!P1 IMAD.IADD R27, R5, 0x1, R27 ;  /* 0x00000001051b9824 */ /* 0x000fe200078e021b */
[----:B------:R-:W-:-:S04]  /*0b20*/  @!P6 IADD3 R29, PT, PT, R4, R26, RZ ;  /* 0x0000001a041de210 */ /* 0x000fc80007ffe0ff */
[----:B------:R-:W3:Y:S01]  /*0b30*/  @!P1 LDC.64 R14, c[0x0][0x388] ;  /* 0x0000e200ff0e9b82 */ /* 0x000ee20000000a00 */
[----:B0-----:R-:W-:-:S07]  /*0b40*/  @!P0 IMAD.WIDE.U32 R22, R11, 0x8, R22 ;  /* 0x000000080b168825 */ /* 0x001fce00078e0016 */
[----:B------:R-:W0:Y:S01]  /*0b50*/  @!P6 LDC.64 R16, c[0x0][0x380] ;  /* 0x0000e000ff10eb82 */ /* 0x000e220000000a00 */
[----:B------:R-:W4:Y:S01]  /*0b60*/  @!P0 LDG.E.64 R22, desc[UR10][R22.64] ;  /* 0x0000000a16168981 */ /* 0x000f22000c1e1b00 */
[----:B-1----:R-:W-:-:S06]  /*0b70*/  @!P5 IMAD.WIDE.U32 R12, R21, 0x8, R12 ;  /* 0x00000008150cd825 */ /* 0x002fcc00078e000c */
[----:B------:R-:W1:Y:S01]  /*0b80*/  @!P2 LDC.64 R10, c[0x0][0x388] ;  /* 0x0000e200ff0aab82 */ /* 0x000e620000000a00 */
[----:B------:R-:W5:Y:S01]  /*0b90*/  @!P5 LDG.E.64 R12, desc[UR10][R12.64] ;  /* 0x0000000a0c0cd981 */ /* 0x000f62000c1e1b00 */
[----:B---3--:R-:W-:-:S04]  /*0ba0*/  @!P1 IMAD.WIDE.U32 R14, R27, 0x8, R14 ;  /* 0x000000081b0e9825 */ /* 0x008fc800078e000e */
[----:B------:R-:W-:Y:S02]  /*0bb0*/  @!P2 IMAD.IADD R27, R5, 0x1, R26 ;  /* 0x00000001051ba824 */ /* 0x000fe400078e021a */
[----:B------:R-:W3:Y:S01]  /*0bc0*/  @!P1 LDG.E.64 R14, desc[UR10][R14.64] ;  /* 0x0000000a0e0e9981 */ /* 0x000ee2000c1e1b00 */
[----:B0-----:R-:W-:-:S06]  /*0bd0*/  @!P6 IMAD.WIDE.U32 R16, R29, 0x8, R16 ;  /* 0x000000081d10e825 */ /* 0x001fcc00078e0010 */
[----:B------:R-:W3:Y:S01]  /*0be0*/  @!P6 LDG.E.64 R16, desc[UR10][R16.64] ;  /* 0x0000000a1010e981 */ /* 0x000ee2000c1e1b00 */
[----:B-1----:R-:W-:-:S06]  /*0bf0*/  @!P2 IMAD.WIDE.U32 R10, R27, 0x8, R10 ;  /* 0x000000081b0aa825 */ /* 0x002fcc00078e000a */
[----:B------:R-:W3:Y:S04]  /*0c00*/  @!P2 LDG.E.64 R10, desc[UR10][R10.64] ;  /* 0x0000000a0a0aa981 */ /* 0x000ee8000c1e1b00 */
[----:B--2---:R0:W-:Y:S01]  /*0c10*/  @!P4 STS.64 [R25], R18 ;  /* 0x000000121900c388 */ /* 0x0041e20000000a00 */
[----:B------:R-:W-:Y:S02]  /*0c20*/  ISETP.GE.U32.OR P4, PT, R2, UR6, P3 ;  /* 0x0000000602007c0c */ /* 0x000fe40009f86470 */
[----:B------:R-:W-:-:S11]  /*0c30*/  ISETP.GE.U32.OR P3, PT, R6, UR6, P3 ;  /* 0x0000000606007c0c */ /* 0x000fd60009f66470 */
[----:B0-----:R-:W0:Y:S01]  /*0c40*/  @!P4 LDC.64 R18, c[0x0][0x380] ;  /* 0x0000e000ff12cb82 */ /* 0x001e220000000a00 */
[----:B------:R-:W-:Y:S01]  /*0c50*/  @!P4 IMAD.IADD R27, R4, 0x1, R24 ;  /* 0x00000001041bc824 */ /* 0x000fe200078e0218 */
[----:B------:R-:W-:-:S06]  /*0c60*/  @!P3 IADD3 R29, PT, PT, R5, R24, RZ ;  /* 0x00000018051db210 */ /* 0x000fcc0007ffe0ff */
[----:B------:R-:W1:Y:S01]  /*0c70*/  @!P3 LDC.64 R20, c[0x0][0x388] ;  /* 0x0000e200ff14bb82 */ /* 0x000e620000000a00 */
[----:B0-----:R-:W-:-:S06]  /*0c80*/  @!P4 IMAD.WIDE.U32 R18, R27, 0x8, R18 ;  /* 0x000000081b12c825 */ /* 0x001fcc00078e0012 */
[----:B------:R-:W2:Y:S01]  /*0c90*/  @!P4 LDG.E.64 R18, desc[UR10][R18.64] ;  /* 0x0000000a1212c981 */ /* 0x000ea2000c1e1b00 */
[----:B-1----:R-:W-:-:S06]  /*0ca0*/  @!P3 IMAD.WIDE.U32 R20, R29, 0x8, R20 ;  /* 0x000000081d14b825 */ /* 0x002fcc00078e0014 */
[----:B------:R-:W2:Y:S01]  /*0cb0*/  @!P3 LDG.E.64 R20, desc[UR10][R20.64] ;  /* 0x0000000a1414b981 */ /* 0x000ea2000c1e1b00 */
[----:B------:R-:W-:-:S05]  /*0cc0*/  IMAD R9, R9, 0x8, R8 ;  /* 0x0000000809097824 */ /* 0x000fca00078e0208 */
[----:B----4-:R0:W-:Y:S04]  /*0cd0*/  @!P0 STS.64 [R9], R22 ;  /* 0x0000001609008388 */ /* 0x0101e80000000a00 */
[----:B-----5:R0:W-:Y:S04]  /*0ce0*/  @!P5 STS.64 [R25+0x80], R12 ;  /* 0x0000800c1900d388 */ /* 0x0201e80000000a00 */
[----:B---3--:R0:W-:Y:S04]  /*0cf0*/  @!P1 STS.64 [R9+0x80], R14 ;  /* 0x0000800e09009388 */ /* 0x0081e80000000a00 */
[----:B------:R0:W-:Y:S04]  /*0d00*/  @!P6 STS.64 [R25+0x100], R16 ;  /* 0x000100101900e388 */ /* 0x0001e80000000a00 */
[----:B------:R0:W-:Y:S01]  /*0d10*/  @!P2 STS.64 [R9+0x100], R10 ;  /* 0x0001000a0900a388 */ /* 0x0001e20000000a00 */
[----:B------:R-:W-:-:S03]  /*0d20*/  VIADD R3, R3, 0x4 ;  /* 0x0000000403037836 */ /* 0x000fc60000000000 */
[----:B--2---:R0:W-:Y:S04]  /*0d30*/  @!P4 STS.64 [R25+0x180], R18 ;  /* 0x000180121900c388 */ /* 0x0041e80000000a00 */
[----:B------:R0:W-:Y:S02]  /*0d40*/  @!P3 STS.64 [R9+0x180], R20 ;  /* 0x000180140900b388 */ /* 0x0001e40000000a00 */
.L_x_3:
[----:B------:R-:W-:Y:S05]  /*0d50*/  BRA.U !UP1, `(.L_x_0) ;  /* 0x0000000109d87547 */ /* 0x000fea000b800000 */
[----:B------:R-:W-:Y:S02]  /*0d60*/  UISETP.NE.AND UP0, UPT, UR5, 0x1, UPT ;  /* 0x000000010500788c */ /* 0x000fe4000bf05270 */
[----:B------:R-:W-:-:S04]  /*0d70*/  ULOP3.LUT UR4, UR4, 0x1, URZ, 0xc0, !UPT ;  /* 0x0000000104047892 */ /* 0x000fc8000f8ec0ff */
[----:B------:R-:W-:-:S03]  /*0d80*/  UISETP.NE.U32.AND UP1, UPT, UR4, 0x1, UPT ;  /* 0x000000010400788c */ /* 0x000fc6000bf25070 */
[----:B------:R-:W-:Y:S08]  /*0d90*/  BRA.U !UP0, `(.L_x_4) ;  /* 0x0000000108807547 */ /* 0x000ff0000b800000 */
[----:B------:R-:W2:Y:S01]  /*0da0*/  LDCU UR4, c[0x0][0x3a0] ;  /* 0x00007400ff0477ac */ /* 0x000ea20008000800 */
[----:B0---4-:R-:W-:-:S04]  /*0db0*/  LEA R9, R3, R0, 0x4 ;  /* 0x0000000003097211 */ /* 0x011fc800078e20ff */
[C---:B------:R-:W-:Y:S01]  /*0dc0*/  ISETP.GT.U32.AND P0, PT, R9.reuse, 0x7f, PT ;  /* 0x0000007f0900780c */ /* 0x040fe20003f04070 */
[----:B-1----:R-:W-:-:S05]  /*0dd0*/  VIADD R25, R9, 0x10 ;  /* 0x0000001009197836 */ /* 0x002fca0000000000 */
[----:B------:R-:W-:Y:S02]  /*0de0*/  ISETP.GT.U32.AND P1, PT, R25, 0x7f, PT ;  /* 0x0000007f1900780c */ /* 0x000fe40003f24070 */
[----:B--2---:R-:W-:Y:S02]  /*0df0*/  ISETP.GE.U32.OR P2, PT, R2, UR4, P0 ;  /* 0x0000000402007c0c */ /* 0x004fe40008746470 */
[----:B------:R-:W-:Y:S02]  /*0e00*/  ISETP.GE.U32.OR P0, PT, R6, UR4, P0 ;  /* 0x0000000406007c0c */ /* 0x000fe40008706470 */
[----:B------:R-:W-:Y:S02]  /*0e10*/  ISETP.GE.U32.OR P3, PT, R2, UR4, P1 ;  /* 0x0000000402007c0c */ /* 0x000fe40008f66470 */
[----:B------:R-:W-:-:S07]  /*0e20*/  ISETP.GE.U32.OR P1, PT, R6, UR4, P1 ;  /* 0x0000000406007c0c */ /* 0x000fce0008f26470 */
[----:B------:R-:W0:Y:S01]  /*0e30*/  @!P2 LDC.64 R12, c[0x0][0x380] ;  /* 0x0000e000ff0cab82 */ /* 0x000e220000000a00 */
[C---:B------:R-:W-:Y:S01]  /*0e40*/  @!P2 IMAD.IADD R19, R4.reuse, 0x1, R9 ;  /* 0x000000010413a824 */ /* 0x040fe200078e0209 */
[C---:B------:R-:W-:Y:S02]  /*0e50*/  @!P0 IADD3 R21, PT, PT, R5.reuse, R9, RZ ;  /* 0x0000000905158210 */ /* 0x040fe40007ffe0ff */
[----:B------:R-:W-:Y:S02]  /*0e60*/  @!P3 IMAD.IADD R23, R4, 0x1, R25 ;  /* 0x000000010417b824 */ /* 0x000fe400078e0219 */
[----:B------:R-:W-:Y:S02]  /*0e70*/  @!P1 IADD3 R25, PT, PT, R5, R25, RZ ;  /* 0x0000001905199210 */ /* 0x000fe40007ffe0ff */
[----:B------:R-:W1:Y:S08]  /*0e80*/  @!P0 LDC.64 R10, c[0x0][0x388] ;  /* 0x0000e200ff0a8b82 */ /* 0x000e700000000a00 */
[----:B------:R-:W2:Y:S08]  /*0e90*/  @!P3 LDC.64 R14, c[0x0][0x380] ;  /* 0x0000e000ff0ebb82 */ /* 0x000eb00000000a00 */
[----:B------:R-:W3:Y:S01]  /*0ea0*/  @!P1 LDC.64 R16, c[0x0][0x388] ;  /* 0x0000e200ff109b82 */ /* 0x000ee20000000a00 */
[----:B0-----:R-:W-:-:S06]  /*0eb0*/  @!P2 IMAD.WIDE.U32 R12, R19, 0x8, R12 ;  /* 0x00000008130ca825 */ /* 0x001fcc00078e000c */
[----:B------:R-:W4:Y:S01]  /*0ec0*/  @!P2 LDG.E.64 R12, desc[UR10][R12.64] ;  /* 0x0000000a0c0ca981 */ /* 0x000f22000c1e1b00 */
[----:B-1----:R-:W-:-:S06]  /*0ed0*/  @!P0 IMAD.WIDE.U32 R10, R21, 0x8, R10 ;  /* 0x00000008150a8825 */ /* 0x002fcc00078e000a */
[----:B------:R-:W5:Y:S01]  /*0ee0*/  @!P0 LDG.E.64 R10, desc[UR10][R10.64] ;  /* 0x0000000a0a0a8981 */ /* 0x000f62000c1e1b00 */
[----:B--2---:R-:W-:-:S06]  /*0ef0*/  @!P3 IMAD.WIDE.U32 R14, R23, 0x8, R14 ;  /* 0x00000008170eb825 */ /* 0x004fcc00078e000e */
[----:B------:R-:W2:Y:S01]  /*0f00*/  @!P3 LDG.E.64 R14, desc[UR10][R14.64] ;  /* 0x0000000a0e0eb981 */ /* 0x000ea2000c1e1b00 */
[----:B---3--:R-:W-:-:S06]  /*0f10*/  @!P1 IMAD.WIDE.U32 R16, R25, 0x8, R16 ;  /* 0x0000000819109825 */ /* 0x008fcc00078e0010 */
[----:B------:R-:W3:Y:S01]  /*0f20*/  @!P1 LDG.E.64 R16, desc[UR10][R16.64] ;  /* 0x0000000a10109981 */ /* 0x000ee2000c1e1b00 */
[C---:B------:R-:W-:Y:S01]  /*0f30*/  IMAD R19, R9.reuse, 0x8, R7 ;  /* 0x0000000809137824 */ /* 0x040fe200078e0207 */
[----:B------:R-:W-:Y:S01]  /*0f40*/  LEA R9, R9, R8, 0x3 ;  /* 0x0000000809097211 */ /* 0x000fe200078e18ff */
[----:B------:R-:W-:-:S03]  /*0f50*/  VIADD R3, R3, 0x2 ;  /* 0x0000000203037836 */ /* 0x000fc60000000000 */
[----:B----4-:R0:W-:Y:S04]  /*0f60*/  @!P2 STS.64 [R19], R12 ;  /* 0x0000000c1300a388 */ /* 0x0101e80000000a00 */
[----:B-----5:R0:W-:Y:S04]  /*0f70*/  @!P0 STS.64 [R9], R10 ;  /* 0x0000000a09008388 */ /* 0x0201e80000000a00 */
[----:B--2---:R0:W-:Y:S04]  /*0f80*/  @!P3 STS.64 [R19+0x80], R14 ;  /* 0x0000800e1300b388 */ /* 0x0041e80000000a00 */
[----:B---3--:R0:W-:Y:S02]  /*0f90*/  @!P1 STS.64 [R9+0x80], R16 ;  /* 0x0000801009009388 */ /* 0x0081e40000000a00 */
.L_x_4:
[----:B------:R-:W-:Y:S05]  /*0fa0*/  BRA.U UP1, `(.L_x_0) ;  /* 0x0000000101447547 */ /* 0x000fea000b800000 */
[----:B------:R-:W2:Y:S01]  /*0fb0*/  LDCU UR4, c[0x0][0x3a0] ;  /* 0x00007400ff0477ac */ /* 0x000ea20008000800 */
[----:B----4-:R-:W-:-:S04]  /*0fc0*/  LEA R0, R3, R0, 0x4 ;  /* 0x0000000003007211 */ /* 0x010fc800078e20ff */
[----:B------:R-:W-:-:S04]  /*0fd0*/  ISETP.GT.U32.AND P0, PT, R0, 0x7f, PT ;  /* 0x0000007f0000780c */ /* 0x000fc80003f04070 */
[----:B--2---:R-:W-:Y:S02]  /*0fe0*/  ISETP.GE.U32.OR P1, PT, R2, UR4, P0 ;  /* 0x0000000402007c0c */ /* 0x004fe40008726470 */
[----:B------:R-:W-:-:S11]  /*0ff0*/  ISETP.GE.U32.OR P0, PT, R6, UR4, P0 ;  /* 0x0000000406007c0c */ /* 0x000fd60008706470 */
[----:B------:R-:W2:Y:S01]  /*1000*/  @!P1 LDC.64 R2, c[0x0][0x380] ;  /* 0x0000e000ff029b82 */ /* 0x000ea20000000a00 */
[----:B0-----:R-:W-:Y:S01]  /*1010*/  @!P1 IMAD.IADD R9, R4, 0x1, R0 ;  /* 0x0000000104099824 */ /* 0x001fe200078e0200 */
[----:B------:R-:W-:-:S06]  /*1020*/  @!P0 IADD3 R5, PT, PT, R5, R0, RZ ;  /* 0x0000000005058210 */ /* 0x000fcc0007ffe0ff */
[----:B-1----:R-:W0:Y:S01]  /*1030*/  @!P0 LDC.64 R10, c[0x0][0x388] ;  /* 0x0000e200ff0a8b82 */ /* 0x002e220000000a00 */
[----:B--2---:R-:W-:-:S06]  /*1040*/  @!P1 IMAD.WIDE.U32 R2, R9, 0x8, R2 ;  /* 0x0000000809029825 */ /* 0x004fcc00078e0002 */
[----:B------:R-:W2:Y:S01]  /*1050*/  @!P1 LDG.E.64 R2, desc[UR10][R2.64] ;  /* 0x0000000a02029981 */ /* 0x000ea2000c1e1b00 */
[----:B0-----:R-:W-:-:S06]  /*1060*/  @!P0 IMAD.WIDE.U32 R4, R5, 0x8, R10 ;  /* 0x0000000805048825 */ /* 0x001fcc00078e000a */
[----:B------:R-:W3:Y:S01]  /*1070*/  @!P0 LDG.E.64 R4, desc[UR10][R4.64] ;  /* 0x0000000a04048981 */ /* 0x000ee2000c1e1b00 */
[C---:B------:R-:W-:Y:S01]  /*1080*/  @!P1 IMAD R7, R0.reuse, 0x8, R7 ;  /* 0x0000000800079824 */ /* 0x040fe200078e0207 */
[----:B------:R-:W-:-:S04]  /*1090*/  @!P0 LEA R9, R0, R8, 0x3 ;  /* 0x0000000800098211 */ /* 0x000fc800078e18ff */
[----:B--2---:R2:W-:Y:S04]  /*10a0*/  @!P1 STS.64 [R7], R2 ;  /* 0x0000000207009388 */ /* 0x0045e80000000a00 */
[----:B---3--:R2:W-:Y:S02]  /*10b0*/  @!P0 STS.64 [R9], R4 ;  /* 0x0000000409008388 */ /* 0x0085e40000000a00 */
.L_x_0:
[----:B----4-:R-:W3:Y:S01]  /*10c0*/  S2R R0, SR_TID.Y ;  /* 0x0000000000007919 */ /* 0x010ee20000002200 */
[----:B------:R-:W4:Y:S01]  /*10d0*/  S2UR UR5, SR_CgaCtaId ;  /* 0x00000000000579c3 */ /* 0x000f220000008800 */
[----:B------:R-:W-:Y:S01]  /*10e0*/  UMOV UR4, 0x400 ;  /* 0x0000040000047882 */ /* 0x000fe20000000000 */
[----:B01----:R-:W-:Y:S01]  /*10f0*/  CS2R R22, SRZ ;  /* 0x0000000000167805 */ /* 0x003fe2000001ff00 */
[----:B--2---:R-:W0:Y:S01]  /*1100*/  S2R R3, SR_TID.X ;  /* 0x0000000000037919 */ /* 0x004e220000002100 */
[----:B------:R-:W-:-:S04]  /*1110*/  UIADD3 UR6, UPT, UPT, UR4, 0x4000, URZ ;  /* 0x0000400004067890 */ /* 0x000fc8000fffe0ff */
[----:B------:R-:W-:Y:S01]  /*1120*/  BAR.SYNC.DEFER_BLOCKING 0x0 ;  /* 0x0000000000007b1d */ /* 0x000fe20000010000 */
[----:B----4-:R-:W-:Y:S02]  /*1130*/  ULEA UR6, UR5, UR6, 0x18 ;  /* 0x0000000605067291 */ /* 0x010fe4000f8ec0ff */
[----:B------:R-:W-:-:S04]  /*1140*/  ULEA UR4, UR5, UR4, 0x18 ;  /* 0x0000000405047291 */ /* 0x000fc8000f8ec0ff */
[----:B---3--:R-:W-:Y:S02]  /*1150*/  LEA R20, R0, UR6, 0xa ;  /* 0x0000000600147c11 */ /* 0x008fe4000f8e50ff */
[----:B0-----:R-:W-:Y:S01]  /*1160*/  LEA R2, R3, UR4, 0xa ;  /* 0x0000000403027c11 */ /* 0x001fe2000f8e50ff */
[----:B------:R-:W-:-:S06]  /*1170*/  UMOV UR4, 0x40 ;  /* 0x0000004000047882 */ /* 0x000fcc0000000000 */
.L_x_5:
[----:B------:R-:W-:Y:S04]  /*1180*/  LDS.128 R12, [R2+UR4+-0x40] ;  /* 0xffffc004020c7984 */ /* 0x000fe80008000c00 */
[----:B------:R-:W0:Y:S04]  /*1190*/  LDS.128 R16, [R20+UR4+-0x40] ;  /* 0xffffc00414107984 */ /* 0x000e280008000c00 */
[----:B------:R-:W-:Y:S04]  /*11a0*/  LDS.128 R4, [R2+UR4+-0x30] ;  /* 0xffffd00402047984 */ /* 0x000fe80008000c00 */
[----:B------:R-:W1:Y:S01]  /*11b0*/  LDS.128 R8, [R20+UR4+-0x30] ;  /* 0xffffd00414087984 */ /* 0x000e620008000c00 */
[----:B0-----:R-:W-:-:S02]  /*11c0*/  DADD R24, R12, -R16 ;  /* 0x000000000c187229 */ /* 0x001fc40000000810 */
[----:B------:R-:W-:Y:S01]  /*11d0*/  DADD R26, R14, -R18 ;  /* 0x000000000e1a7229 */ /* 0x000fe20000000812 */
[----:B------:R-:W-:Y:S04]  /*11e0*/  LDS.128 R12, [R2+UR4+-0x20] ;  /* 0xffffe004020c7984 */ /* 0x000fe80008000c00 */
[----:B------:R-:W0:Y:S01]  /*11f0*/  LDS.128 R16, [R20+UR4+-0x20] ;  /* 0xffffe00414107984 */ /* 0x000e220008000c00 */
[----:B------:R-:W-:Y:S02]  /*1200*/  DFMA R22, R24, R24, R22 ;  /* 0x000000181816722b */ /* 0x000fe40000000016 */
[----:B-1----:R-:W-:-:S06]  /*1210*/  DADD R24, R4, -R8 ;  /* 0x0000000004187229 */ /* 0x002fcc0000000808 */
[----:B------:R-:W-:Y:S02]  /*1220*/  DFMA R22, R26, R26, R22 ;  /* 0x0000001a1a16722b */ /* 0x000fe40000000016 */
[----:B------:R-:W-:Y:S01]  /*1230*/  DADD R26, R6, -R10 ;  /* 0x00000000061a7229 */ /* 0x000fe2000000080a */
[----:B------:R-:W-:Y:S04]  /*1240*/  LDS.128 R4, [R2+UR4+-0x10] ;  /* 0xfffff00402047984 */ /* 0x000fe80008000c00 */
[----:B------:R-:W1:Y:S01]  /*1250*/  LDS.128 R8, [R20+UR4+-0x10] ;  /* 0xfffff00414087984 */ /* 0x000e620008000c00 */
[----:B------:R-:W-:-:S08]  /*1260*/  DFMA R22, R24, R24, R22 ;  /* 0x000000181816722b */ /* 0x000fd00000000016 */
[----:B------:R-:W-:Y:S02]  /*1270*/  DFMA R22, R26, R26, R22 ;  /* 0x0000001a1a16722b */ /* 0x000fe40000000016 */
[----:B0-----:R-:W-:Y:S02]  /*1280*/  DADD R24, R12, -R16 ;  /* 0x000000000c187229 */ /* 0x001fe40000000810 */
[----:B------:R-:W-:Y:S01]  /*1290*/  DADD R26, R14, -R18 ;  /* 0x000000000e1a7229 */ /* 0x000fe20000000812 */
[----:B------:R-:W-:Y:S04]  /*12a0*/  LDS.128 R16, [R2+UR4] ;  /* 0x0000000402107984 */ /* 0x000fe80008000c00 */
[----:B------:R-:W0:Y:S01]  /*12b0*/  LDS.128 R12, [R20+UR4] ;  /* 0x00000004140c7984 */ /* 0x000e220008000c00 */
[----:B------:R-:W-:-:S08]  /*12c0*/  DFMA R22, R24, R24, R22 ;  /* 0x000000181816722b */ /* 0x000fd00000000016 */
[----:B------:R-:W-:Y:S02]  /*12d0*/  DFMA R22, R26, R26, R22 ;  /* 0x0000001a1a16722b */ /* 0x000fe40000000016 */
[----:B-1----:R-:W-:Y:S02]  /*12e0*/  DADD R24, R4, -R8 ;  /* 0x0000000004187229 */ /* 0x002fe40000000808 */
[----:B------:R-:W-:Y:S01]  /*12f0*/  DADD R26, R6, -R10 ;  /* 0x00000000061a7229 */ /* 0x000fe2000000080a */
[----:B------:R-:W-:Y:S04]  /*1300*/  LDS.128 R8, [R2+UR4+0x10] ;  /* 0x0000100402087984 */ /* 0x000fe80008000c00 */
[----:B------:R-:W1:Y:S01]  /*1310*/  LDS.128 R4, [R20+UR4+0x10] ;  /* 0x0000100414047984 */ /* 0x000e620008000c00 */
[----:B------:R-:W-:-:S08]  /*1320*/  DFMA R22, R24, R24, R22 ;  /* 0x000000181816722b */ /* 0x000fd00000000016 */
[----:B------:R-:W-:Y:S02]  /*1330*/  DFMA R26, R26, R26, R22 ;  /* 0x0000001a1a1a722b */ /* 0x000fe40000000016 */
[----:B0-----:R-:W-:Y:S02]  /*1340*/  DADD R12, R16, -R12 ;  /* 0x00000000100c7229 */ /* 0x001fe4000000080c */
[----:B------:R-:W-:Y:S01]  /*1350*/  DADD R22, R18, -R14 ;  /* 0x0000000012167229 */ /* 0x000fe2000000080e */
[----:B------:R-:W-:Y:S05]  /*1360*/  LDS.128 R16, [R2+UR4+0x20] ;  /* 0x0000200402107984 */ /* 0x000fea0008000c00 */
[----:B------:R-:W-:-:S02]  /*1370*/  DFMA R26, R12, R12, R26 ;  /* 0x0000000c0c1a722b */ /* 0x000fc4000000001a */
[----:B------:R-:W0:Y:S06]  /*1380*/  LDS.128 R12, [R20+UR4+0x20] ;  /* 0x00002004140c7984 */ /* 0x000e2c0008000c00 */
[----:B------:R-:W-:Y:S02]  /*1390*/  DFMA R22, R22, R22, R26 ;  /* 0x000000161616722b */ /* 0x000fe4000000001a */
[----:B-1----:R-:W-:Y:S02]  /*13a0*/  DADD R24, R8, -R4 ;  /* 0x0000000008187229 */ /* 0x002fe40000000804 */
[----:B------:R-:W-:Y:S01]  /*13b0*/  DADD R26, R10, -R6 ;  /* 0x000000000a1a7229 */ /* 0x000fe20000000806 */
[----:B------:R-:W-:Y:S04]  /*13c0*/  LDS.128 R4, [R2+UR4+0x30] ;  /* 0x0000300402047984 */ /* 0x000fe80008000c00 */
[----:B------:R-:W1:Y:S01]  /*13d0*/  LDS.128 R8, [R20+UR4+0x30] ;  /* 0x0000300414087984 */ /* 0x000e620008000c00 */
[----:B------:R-:W-:Y:S01]  /*13e0*/  DFMA R22, R24, R24, R22 ;  /* 0x000000181816722b */ /* 0x000fe20000000016 */
[----:B------:R-:W-:-:S04]  /*13f0*/  UIADD3 UR4, UPT, UPT, UR4, 0x80, URZ ;  /* 0x0000008004047890 */ /* 0x000fc8000fffe0ff */
[----:B------:R-:W-:-:S03]  /*1400*/  UISETP.NE.AND UP0, UPT, UR4, 0x440, UPT ;  /* 0x000004400400788c */ /* 0x000fc6000bf05270 */
[----:B------:R-:W-:Y:S02]  /*1410*/  DFMA R26, R26, R26, R22 ;  /* 0x0000001a1a1a722b */ /* 0x000fe40000000016 */
[----:B0-----:R-:W-:Y:S02]  /*1420*/  DADD R12, R16, -R12 ;  /* 0x00000000100c7229 */ /* 0x001fe4000000080c */
[----:B------:R-:W-:-:S06]  /*1430*/  DADD R14, R18, -R14 ;  /* 0x00000000120e7229 */ /* 0x000fcc000000080e */
[----:B------:R-:W-:-:S08]  /*1440*/  DFMA R26, R12, R12, R26 ;  /* 0x0000000c0c1a722b */ /* 0x000fd0000000001a */
[----:B------:R-:W-:Y:S02]  /*1450*/  DFMA R26, R14, R14, R26 ;  /* 0x0000000e0e1a722b */ /* 0x000fe4000000001a */
[----:B-1----:R-:W-:Y:S02]  /*1460*/  DADD R4, R4, -R8 ;  /* 0x0000000004047229 */ /* 0x002fe40000000808 */
[----:B------:R-:W-:-:S06]  /*1470*/  DADD R6, R6, -R10 ;  /* 0x0000000006067229 */ /* 0x000fcc000000080a */
[----:B------:R-:W-:-:S08]  /*1480*/  DFMA R26, R4, R4, R26 ;  /* 0x00000004041a722b */ /* 0x000fd0000000001a */
[----:B------:R-:W-:Y:S01]  /*1490*/  DFMA R22, R6, R6, R26 ;  /* 0x000000060616722b */ /* 0x000fe2000000001a */
[----:B------:R-:W-:Y:S10]  /*14a0*/  BRA.U UP0, `(.L_x_5) ;  /* 0xfffffffd00347547 */ /* 0x000ff4000b83ffff */
[----:B------:R-:W0:Y:S01]  /*14b0*/  S2R R2, SR_CTAID.X ;  /* 0x0000000000027919 */ /* 0x000e220000002500 */
[----:B------:R-:W1:Y:S01]  /*14c0*/  LDCU UR4, c[0x0][0x3a0] ;  /* 0x00007400ff0477ac */ /* 0x000e620008000800 */
[----:B0-----:R-:W-:-:S05]  /*14d0*/  IMAD R5, R2, 0x10, R3 ;  /* 0x0000001002057824 */ /* 0x001fca00078e0203 */
[----:B-1----:R-:W-:-:S13]  /*14e0*/  ISETP.GE.U32.AND P0, PT, R5, UR4, PT ;  /* 0x0000000405007c0c */ /* 0x002fda000bf06070 */
[----:B------:R-:W-:Y:S05]  /*14f0*/  @P0 EXIT ;  /* 0x000000000000094d */ /* 0x000fea0003800000 */
[----:B------:R-:W0:Y:S02]  /*1500*/  S2R R3, SR_CTAID.Y ;  /* 0x0000000000037919 */ /* 0x000e240000002600 */
[----:B0-----:R-:W-:-:S04]  /*1510*/  LEA R0, R3, R0, 0x4 ;  /* 0x0000000003007211 */ /* 0x001fc800078e20ff */
[----:B------:R-:W-:-:S13]  /*1520*/  ISETP.GE.U32.AND P0, PT, R0, UR4, PT ;  /* 0x0000000400007c0c */ /* 0x000fda000bf06070 */
[----:B------:R-:W-:Y:S05]  /*1530*/  @P0 EXIT ;  /* 0x000000000000094d */ /* 0x000fea0003800000 */
[----:B------:R-:W0:Y:S01]  /*1540*/  LDC.64 R2, c[0x0][0x390] ;  /* 0x0000e400ff027b82 */ /* 0x000e220000000a00 */
[----:B------:R-:W-:-:S04]  /*1550*/  IMAD R5, R5, UR4, R0 ;  /* 0x0000000405057c24 */ /* 0x000fc8000f8e0200 */
[----:B0-----:R-:W-:-:S05]  /*1560*/  IMAD.WIDE.U32 R2, R5, 0x8, R2 ;  /* 0x0000000805027825 */ /* 0x001fca00078e0002 */
[----:B------:R-:W-:Y:S01]  /*1570*/  STG.E.64 desc[UR10][R2.64], R22 ;  /* 0x0000001602007986 */ /* 0x000fe2000c101b0a */
[----:B------:R-:W-:Y:S05]  /*1580*/  EXIT ;  /* 0x000000000000794d */ /* 0x000fea0003800000 */
.L_x_6:
[----:B------:R-:W-:-:S00]  /*1590*/  BRA `(.L_x_6) ;  /* 0xfffffffc00fc7947 */ /* 0x000fc0000383ffff */
[----:B------:R-:W-:-:S00]  /*15a0*/  NOP ;  /* 0x0000000000007918 */ /* 0x000fc00000000000 */
        /* <DEDUP_REMOVED lines=13> */
.L_x_56:


//--------------------- .text._Z13NormalizeCudaPd --------------------------
	.section	.text._Z13NormalizeCudaPd,"ax",@progbits
	.align	128
        .global         _Z13NormalizeCudaPd
        .type           _Z13NormalizeCudaPd,@function
        .size           _Z13NormalizeCudaPd,(.L_x_53 - _Z13NormalizeCudaPd)
        .other          _Z13NormalizeCudaPd,@"STO_CUDA_ENTRY STV_DEFAULT"
_Z13NormalizeCudaPd:
.text._Z13NormalizeCudaPd:
[----:B------:R-:W-:Y:S01]  /*0000*/  LDC R1, c[0x0][0x37c] ;  /* 0x0000df00ff017b82 */ /* 0x000fe20000000800 */
[----:B------:R-:W0:Y:S07]  /*0010*/  S2R R0, SR_TID.X ;  /* 0x0000000000007919 */ /* 0x000e2e0000002100 */
[----:B------:R-:W0:Y:S01]  /*0020*/  S2UR UR4, SR_CTAID.X ;  /* 0x00000000000479c3 */ /* 0x000e220000002500 */
[----:B------:R-:W1:Y:S07]  /*0030*/  LDCU.64 UR8, c[0x0][0x358] ;  /* 0x00006b00ff0877ac */ /* 0x000e6e0008000a00 */
[----:B------:R-:W0:Y:S08]  /*0040*/  LDC R10, c[0x0][0x360] ;  /* 0x0000d800ff0a7b82 */ /* 0x000e300000000800 */
[----:B------:R-:W2:Y:S01]  /*0050*/  LDC.64 R4, c[0x0][0x380] ;  /* 0x0000e000ff047b82 */ /* 0x000ea20000000a00 */
[----:B0-----:R-:W-:-:S04]  /*0060*/  IMAD R3, R10, UR4, R0 ;  /* 0x000000040a037c24 */ /* 0x001fc8000f8e0200 */
[----:B--2---:R-:W-:-:S05]  /*0070*/  IMAD.WIDE.U32 R4, R3, 0x8, R4 ;  /* 0x0000000803047825 */ /* 0x004fca00078e0004 */
[----:B-1----:R-:W2:Y:S01]  /*0080*/  LDG.E.64 R2, desc[UR8][R4.64] ;  /* 0x0000000804027981 */ /* 0x002ea2000c1e1b00 */
[----:B------:R-:W0:Y:S01]  /*0090*/  S2UR UR6, SR_CgaCtaId ;  /* 0x00000000000679c3 */ /* 0x000e220000008800 */
[----:B------:R-:W-:Y:S01]  /*00a0*/  UMOV UR4, 0x400 ;  /* 0x0000040000047882 */ /* 0x000fe20000000000 */
[----:B------:R-:W-:Y:S01]  /*00b0*/  ISETP.GE.U32.AND P0, PT, R10, 0x2, PT ;  /* 0x000000020a00780c */ /* 0x000fe20003f06070 */
[----:B------:R-:W-:Y:S02]  /*00c0*/  UIADD3 UR5, UPT, UPT, UR4, 0x400, URZ ;  /* 0x0000040004057890 */ /* 0x000fe4000fffe0ff */
[----:B0-----:R-:W-:Y:S02]  /*00d0*/  ULEA UR4, UR6, UR4, 0x18 ;  /* 0x0000000406047291 */ /* 0x001fe4000f8ec0ff */
[----:B------:R-:W-:-:S04]  /*00e0*/  ULEA UR5, UR6, UR5, 0x18 ;  /* 0x0000000506057291 */ /* 0x000fc8000f8ec0ff */
[C---:B------:R-:W-:Y:S02]  /*00f0*/  LEA R11, R0.reuse, UR4, 0x3 ;  /* 0x00000004000b7c11 */ /* 0x040fe4000f8e18ff */
[----:B------:R-:W-:Y:S01]  /*0100*/  LEA R13, R0, UR5, 0x3 ;  /* 0x00000005000d7c11 */ /* 0x000fe2000f8e18ff */
[----:B--2---:R-:W-:Y:S02]  /*0110*/  DMUL R6, R2, R2 ;  /* 0x0000000202067228 */ /* 0x004fe40000000000 */
[----:B------:R0:W-:Y:S05]  /*0120*/  STS.64 [R11], R2 ;  /* 0x000000020b007388 */ /* 0x0001ea0000000a00 */
[----:B------:R0:W-:Y:S01]  /*0130*/  STS.64 [R13], R6 ;  /* 0x000000060d007388 */ /* 0x0001e20000000a00 */
[----:B------:R-:W-:Y:S06]  /*0140*/  BAR.SYNC.DEFER_BLOCKING 0x0 ;  /* 0x0000000000007b1d */ /* 0x000fec0000010000 */
[----:B------:R-:W-:Y:S05]  /*0150*/  @!P0 BRA `(.L_x_7) ;  /* 0x0000000000548947 */ /* 0x000fea0003800000 */
[----:B------:R-:W-:-:S07]  /*0160*/  VIADD R15, R0, 0xffffffc0 ;  /* 0xffffffc0000f7836 */ /* 0x000fce0000000000 */
.L_x_10:
[--C-:B------:R-:W-:Y:S01]  /*0170*/  IMAD.MOV.U32 R14, RZ, RZ, R10.reuse ;  /* 0x000000ffff0e7224 */ /* 0x100fe200078e000a */
[----:B------:R-:W-:Y:S01]  /*0180*/  SHF.R.U32.HI R10, RZ, 0x1, R10 ;  /* 0x00000001ff0a7819 */ /* 0x000fe2000001160a */
[----:B------:R-:W-:Y:S03]  /*0190*/  BSSY.RECONVERGENT B0, `(.L_x_8) ;  /* 0x000000e000007945 */ /* 0x000fe60003800200 */
[----:B------:R-:W-:-:S13]  /*01a0*/  ISETP.GE.U32.AND P0, PT, R0, R10, PT ;  /* 0x0000000a0000720c */ /* 0x000fda0003f06070 */
[----:B------:R-:W-:Y:S01]  /*01b0*/  @!P0 IMAD R12, R10, 0x8, R11 ;  /* 0x000000080a0c8824 */ /* 0x000fe200078e020b */
[----:B------:R-:W-:Y:S04]  /*01c0*/  @!P0 LDS.64 R8, [R11] ;  /* 0x000000000b088984 */ /* 0x000fe80000000a00 */
[----:B01----:R-:W0:Y:S02]  /*01d0*/  @!P0 LDS.64 R6, [R12] ;  /* 0x000000000c068984 */ /* 0x003e240000000a00 */
[----:B0-----:R-:W-:-:S07]  /*01e0*/  @!P0 DADD R6, R6, R8 ;  /* 0x0000000006068229 */ /* 0x001fce0000000008 */
[----:B------:R0:W-:Y:S01]  /*01f0*/  @!P0 STS.64 [R11], R6 ;  /* 0x000000060b008388 */ /* 0x0001e20000000a00 */
[----:B------:R-:W-:Y:S05]  /*0200*/  @!P0 BRA `(.L_x_9) ;  /* 0x0000000000188947 */ /* 0x000fea0003800000 */
[----:B------:R-:W-:-:S13]  /*0210*/  ISETP.GE.U32.AND P0, PT, R15, R10, PT ;  /* 0x0000000a0f00720c */ /* 0x000fda0003f06070 */
[----:B------:R-:W-:Y:S01]  /*0220*/  @!P0 IMAD R12, R10, 0x8, R13 ;  /* 0x000000080a0c8824 */ /* 0x000fe200078e020d */
[----:B------:R-:W-:Y:S04]  /*0230*/  @!P0 LDS.64 R8, [R13+-0x200] ;  /* 0xfffe00000d088984 */ /* 0x000fe80000000a00 */
[----:B0-----:R-:W0:Y:S02]  /*0240*/  @!P0 LDS.64 R6, [R12+-0x200] ;  /* 0xfffe00000c068984 */ /* 0x001e240000000a00 */
[----:B0-----:R-:W-:-:S07]  /*0250*/  @!P0 DADD R6, R6, R8 ;  /* 0x0000000006068229 */ /* 0x001fce0000000008 */
[----:B------:R1:W-:Y:S04]  /*0260*/  @!P0 STS.64 [R13+-0x200], R6 ;  /* 0xfffe00060d008388 */ /* 0x0003e80000000a00 */
.L_x_9:
[----:B------:R-:W-:Y:S05]  /*0270*/  BSYNC.RECONVERGENT B0 ;  /* 0x0000000000007941 */ /* 0x000fea0003800200 */
.L_x_8:
[----:B------:R-:W-:Y:S01]  /*0280*/  BAR.SYNC.DEFER_BLOCKING 0x0 ;  /* 0x0000000000007b1d */ /* 0x000fe20000010000 */
[----:B------:R-:W-:-:S13]  /*0290*/  ISETP.GT.U32.AND P0, PT, R14, 0x3, PT ;  /* 0x000000030e00780c */ /* 0x000fda0003f04070 */
[----:B------:R-:W-:Y:S05]  /*02a0*/  @P0 BRA `(.L_x_10) ;  /* 0xfffffffc00b00947 */ /* 0x000fea000383ffff */
.L_x_7:
[----:B------:R-:W2:Y:S01]  /*02b0*/  S2UR UR5, SR_CgaCtaId ;  /* 0x00000000000579c3 */ /* 0x000ea20000008800 */
[----:B------:R-:W-:Y:S01]  /*02c0*/  UMOV UR4, 0x400 ;  /* 0x0000040000047882 */ /* 0x000fe20000000000 */
[----:B------:R-:W-:Y:S02]  /*02d0*/  IMAD.MOV.U32 R14, RZ, RZ, 0x0 ;  /* 0x00000000ff0e7424 */ /* 0x000fe400078e00ff */
[----:B------:R-:W-:Y:S01]  /*02e0*/  IMAD.MOV.U32 R15, RZ, RZ, 0x3fd80000 ;  /* 0x3fd80000ff0f7424 */ /* 0x000fe200078e00ff */
[----:B--2---:R-:W-:-:S09]  /*02f0*/  ULEA UR4, UR5, UR4, 0x18 ;  /* 0x0000000405047291 */ /* 0x004fd2000f8ec0ff */
[----:B01----:R-:W0:Y:S04]  /*0300*/  LDS.64 R6, [UR4] ;  /* 0x00000004ff067984 */ /* 0x003e280008000a00 */
[----:B------:R-:W1:Y:S01]  /*0310*/  LDS.64 R10, [UR4+0x400] ;  /* 0x00040004ff0a7984 */ /* 0x000e620008000a00 */
[----:B0-----:R-:W-:-:S08]  /*0320*/  DMUL R6, R6, 0.0078125 ;  /* 0x3f80000006067828 */ /* 0x001fd00000000000 */
[----:B------:R-:W-:-:S08]  /*0330*/  DMUL R8, R6, R6 ;  /* 0x0000000606087228 */ /* 0x000fd00000000000 */
[----:B-1----:R-:W-:-:S06]  /*0340*/  DFMA R10, R10, 0.0078125, -R8 ;  /* 0x3f8000000a0a782b */ /* 0x002fcc0000000808 */
[----:B------:R-:W0:Y:S04]  /*0350*/  MUFU.RSQ64H R13, R11 ;  /* 0x0000000b000d7308 */ /* 0x000e280000001c00 */
[----:B------:R-:W-:-:S05]  /*0360*/  VIADD R12, R11, 0xfcb00000 ;  /* 0xfcb000000b0c7836 */ /* 0x000fca0000000000 */
[----:B------:R-:W-:Y:S01]  /*0370*/  ISETP.GE.U32.AND P0, PT, R12, 0x7ca00000, PT ;  /* 0x7ca000000c00780c */ /* 0x000fe20003f06070 */
[----:B0-----:R-:W-:-:S08]  /*0380*/  DMUL R8, R12, R12 ;  /* 0x0000000c0c087228 */ /* 0x001fd00000000000 */
[----:B------:R-:W-:-:S08]  /*0390*/  DFMA R8, R10, -R8, 1 ;  /* 0x3ff000000a08742b */ /* 0x000fd00000000808 */
[----:B------:R-:W-:Y:S02]  /*03a0*/  DFMA R14, R8, R14, 0.5 ;  /* 0x3fe00000080e742b */ /* 0x000fe4000000000e */
[----:B------:R-:W-:-:S08]  /*03b0*/  DMUL R8, R12, R8 ;  /* 0x000000080c087228 */ /* 0x000fd00000000000 */
[----:B------:R-:W-:-:S08]  /*03c0*/  DFMA R14, R14, R8, R12 ;  /* 0x000000080e0e722b */ /* 0x000fd0000000000c */
[----:B------:R-:W-:Y:S02]  /*03d0*/  DMUL R16, R10, R14 ;  /* 0x0000000e0a107228 */ /* 0x000fe40000000000 */
[----:B------:R-:W-:Y:S02]  /*03e0*/  VIADD R21, R15, 0xfff00000 ;  /* 0xfff000000f157836 */ /* 0x000fe40000000000 */
[----:B------:R-:W-:-:S04]  /*03f0*/  IMAD.MOV.U32 R20, RZ, RZ, R14 ;  /* 0x000000ffff147224 */ /* 0x000fc800078e000e */
[----:B------:R-:W-:-:S08]  /*0400*/  DFMA R18, R16, -R16, R10 ;  /* 0x800000101012722b */ /* 0x000fd0000000000a */
[----:B------:R-:W-:Y:S01]  /*0410*/  DFMA R8, R18, R20, R16 ;  /* 0x000000141208722b */ /* 0x000fe20000000010 */
[----:B------:R-:W-:Y:S10]  /*0420*/  @!P0 BRA `(.L_x_11) ;  /* 0x0000000000108947 */ /* 0x000ff40003800000 */
[----:B------:R-:W-:-:S07]  /*0430*/  MOV R0, 0x450 ;  /* 0x0000045000007802 */ /* 0x000fce0000000f00 */
[----:B------:R-:W-:Y:S05]  /*0440*/  CALL.REL.NOINC `($__internal_1_$__cuda_sm20_dsqrt_rn_f64_mediumpath_v1) ;  /* 0x0000000400e47944 */ /* 0x000fea0003c00000 */
[----:B------:R-:W-:Y:S02]  /*0450*/  IMAD.MOV.U32 R8, RZ, RZ, R10 ;  /* 0x000000ffff087224 */ /* 0x000fe400078e000a */
[----:B------:R-:W-:-:S07]  /*0460*/  IMAD.MOV.U32 R9, RZ, RZ, R11 ;  /* 0x000000ffff097224 */ /* 0x000fce00078e000b */
.L_x_11:
[----:B------:R-:W0:Y:S01]  /*0470*/  MUFU.RCP64H R11, R9 ;  /* 0x00000009000b7308 */ /* 0x000e220000001800 */
[----:B------:R-:W-:Y:S01]  /*0480*/  IMAD.MOV.U32 R10, RZ, RZ, 0x1 ;  /* 0x00000001ff0a7424 */ /* 0x000fe200078e00ff */
[----:B------:R-:W-:Y:S05]  /*0490*/  BSSY.RECONVERGENT B0, `(.L_x_12) ;  /* 0x0000014000007945 */ /* 0x000fea0003800200 */
[----:B0-----:R-:W-:-:S08]  /*04a0*/  DFMA R12, R10, -R8, 1 ;  /* 0x3ff000000a0c742b */ /* 0x001fd00000000808 */
[----:B------:R-:W-:-:S08]  /*04b0*/  DFMA R12, R12, R12, R12 ;  /* 0x0000000c0c0c722b */ /* 0x000fd0000000000c */
[----:B------:R-:W-:Y:S02]  /*04c0*/  DFMA R12, R10, R12, R10 ;  /* 0x0000000c0a0c722b */ /* 0x000fe4000000000a */
[----:B------:R-:W-:-:S06]  /*04d0*/  DADD R10, R2, -R6 ;  /* 0x00000000020a7229 */ /* 0x000fcc0000000806 */
[----:B------:R-:W-:-:S04]  /*04e0*/  DFMA R14, R12, -R8, 1 ;  /* 0x3ff000000c0e742b */ /* 0x000fc80000000808 */
[----:B------:R-:W-:-:S04]  /*04f0*/  FSETP.GEU.AND P1, PT, |R11|, 6.5827683646048100446e-37, PT ;  /* 0x036000000b00780b */ /* 0x000fc80003f2e200 */
[----:B------:R-:W-:-:S08]  /*0500*/  DFMA R14, R12, R14, R12 ;  /* 0x0000000e0c0e722b */ /* 0x000fd0000000000c */
[----:B------:R-:W-:-:S08]  /*0510*/  DMUL R2, R10, R14 ;  /* 0x0000000e0a027228 */ /* 0x000fd00000000000 */
[----:B------:R-:W-:-:S08]  /*0520*/  DFMA R6, R2, -R8, R10 ;  /* 0x800000080206722b */ /* 0x000fd0000000000a */
[----:B------:R-:W-:-:S10]  /*0530*/  DFMA R2, R14, R6, R2 ;  /* 0x000000060e02722b */ /* 0x000fd40000000002 */
[----:B------:R-:W-:-:S05]  /*0540*/  FFMA R0, RZ, R9, R3 ;  /* 0x00000009ff007223 */ /* 0x000fca0000000003 */
[----:B------:R-:W-:-:S13]  /*0550*/  FSETP.GT.AND P0, PT, |R0|, 1.469367938527859385e-39, PT ;  /* 0x001000000000780b */ /* 0x000fda0003f04200 */
[----:B------:R-:W-:Y:S05]  /*0560*/  @P0 BRA P1, `(.L_x_13) ;  /* 0x0000000000180947 */ /* 0x000fea0000800000 */
[----:B------:R-:W-:Y:S01]  /*0570*/  IMAD.MOV.U32 R6, RZ, RZ, R8 ;  /* 0x000000ffff067224 */ /* 0x000fe200078e0008 */
[----:B------:R-:W-:Y:S01]  /*0580*/  MOV R0, 0x5b0 ;  /* 0x000005b000007802 */ /* 0x000fe20000000f00 */
[----:B------:R-:W-:-:S07]  /*0590*/  IMAD.MOV.U32 R7, RZ, RZ, R9 ;  /* 0x000000ffff077224 */ /* 0x000fce00078e0009 */
[----:B------:R-:W-:Y:S05]  /*05a0*/  CALL.REL.NOINC `($__internal_0_$__cuda_sm20_div_rn_f64_full) ;  /* 0x0000000000147944 */ /* 0x000fea0003c00000 */
[----:B------:R-:W-:Y:S02]  /*05b0*/  IMAD.MOV.U32 R2, RZ, RZ, R12 ;  /* 0x000000ffff027224 */ /* 0x000fe400078e000c */
[----:B------:R-:W-:-:S07]  /*05c0*/  IMAD.MOV.U32 R3, RZ, RZ, R13 ;  /* 0x000000ffff037224 */ /* 0x000fce00078e000d */
.L_x_13:
[----:B------:R-:W-:Y:S05]  /*05d0*/  BSYNC.RECONVERGENT B0 ;  /* 0x0000000000007941 */ /* 0x000fea0003800200 */
.L_x_12:
[----:B------:R-:W-:Y:S01]  /*05e0*/  STG.E.64 desc[UR8][R4.64], R2 ;  /* 0x0000000204007986 */ /* 0x000fe2000c101b08 */
[----:B------:R-:W-:Y:S05]  /*05f0*/  EXIT ;  /* 0x000000000000794d */ /* 0x000fea0003800000 */
        .weak           $__internal_0_$__cuda_sm20_div_rn_f64_full
        .type           $__internal_0_$__cuda_sm20_div_rn_f64_full,@function
        .size           $__internal_0_$__cuda_sm20_div_rn_f64_full,($__internal_1_$__cuda_sm20_dsqrt_rn_f64_mediumpath_v1 - $__internal_0_$__cuda_sm20_div_rn_f64_full)
$__internal_0_$__cuda_sm20_div_rn_f64_full:
[C---:B------:R-:W-:Y:S01]  /*0600*/  FSETP.GEU.AND P0, PT, |R7|.reuse, 1.469367938527859385e-39, PT ;  /* 0x001000000700780b */ /* 0x040fe20003f0e200 */
[----:B------:R-:W-:Y:S01]  /*0610*/  IMAD.MOV.U32 R9, RZ, RZ, R11 ;  /* 0x000000ffff097224 */ /* 0x000fe200078e000b */
[C---:B------:R-:W-:Y:S01]  /*0620*/  LOP3.LUT R2, R7.reuse, 0x800fffff, RZ, 0xc0, !PT ;  /* 0x800fffff07027812 */ /* 0x040fe200078ec0ff */
[----:B------:R-:W-:Y:S01]  /*0630*/  IMAD.MOV.U32 R16, RZ, RZ, 0x1 ;  /* 0x00000001ff107424 */ /* 0x000fe200078e00ff */
[----:B------:R-:W-:Y:S01]  /*0640*/  LOP3.LUT R15, R7, 0x7ff00000, RZ, 0xc0, !PT ;  /* 0x7ff00000070f7812 */ /* 0x000fe200078ec0ff */
[----:B------:R-:W-:Y:S01]  /*0650*/  IMAD.MOV.U32 R8, RZ, RZ, R10 ;  /* 0x000000ffff087224 */ /* 0x000fe200078e000a */
[----:B------:R-:W-:Y:S01]  /*0660*/  LOP3.LUT R3, R2, 0x3ff00000, RZ, 0xfc, !PT ;  /* 0x3ff0000002037812 */ /* 0x000fe200078efcff */
[----:B------:R-:W-:Y:S01]  /*0670*/  IMAD.MOV.U32 R2, RZ, RZ, R6 ;  /* 0x000000ffff027224 */ /* 0x000fe200078e0006 */
[C---:B------:R-:W-:Y:S01]  /*0680*/  FSETP.GEU.AND P2, PT, |R9|.reuse, 1.469367938527859385e-39, PT ;  /* 0x001000000900780b */ /* 0x040fe20003f4e200 */
[----:B------:R-:W-:Y:S01]  /*0690*/  BSSY.RECONVERGENT B1, `(.L_x_14) ;  /* 0x0000051000017945 */ /* 0x000fe20003800200 */
[----:B------:R-:W-:-:S03]  /*06a0*/  LOP3.LUT R12, R9, 0x7ff00000, RZ, 0xc0, !PT ;  /* 0x7ff00000090c7812 */ /* 0x000fc600078ec0ff */
[----:B------:R-:W-:Y:S01]  /*06b0*/  @!P0 DMUL R2, R6, 8.98846567431157953865e+307 ;  /* 0x7fe0000006028828 */ /* 0x000fe20000000000 */
[----:B------:R-:W-:-:S05]  /*06c0*/  ISETP.GE.U32.AND P1, PT, R12, R15, PT ;  /* 0x0000000f0c00720c */ /* 0x000fca0003f26070 */
[----:B------:R-:W0:Y:S02]  /*06d0*/  MUFU.RCP64H R17, R3 ;  /* 0x0000000300117308 */ /* 0x000e240000001800 */
[----:B------:R-:W-:Y:S01]  /*06e0*/  @!P2 LOP3.LUT R13, R7, 0x7ff00000, RZ, 0xc0, !PT ;  /* 0x7ff00000070da812 */ /* 0x000fe200078ec0ff */
[----:B------:R-:W-:-:S03]  /*06f0*/  @!P2 IMAD.MOV.U32 R18, RZ, RZ, RZ ;  /* 0x000000ffff12a224 */ /* 0x000fc600078e00ff */
[----:B------:R-:W-:Y:S01]  /*0700*/  @!P2 ISETP.GE.U32.AND P3, PT, R12, R13, PT ;  /* 0x0000000d0c00a20c */ /* 0x000fe20003f66070 */
[----:B------:R-:W-:-:S05]  /*0710*/  IMAD.MOV.U32 R13, RZ, RZ, 0x1ca00000 ;  /* 0x1ca00000ff0d7424 */ /* 0x000fca00078e00ff */
[----:B------:R-:W-:-:S04]  /*0720*/  @!P2 SEL R19, R13, 0x63400000, !P3 ;  /* 0x634000000d13a807 */ /* 0x000fc80005800000 */
[----:B------:R-:W-:Y:S01]  /*0730*/  @!P2 LOP3.LUT R19, R19, 0x80000000, R9, 0xf8, !PT ;  /* 0x800000001313a812 */ /* 0x000fe200078ef809 */
[----:B0-----:R-:W-:-:S03]  /*0740*/  DFMA R10, R16, -R2, 1 ;  /* 0x3ff00000100a742b */ /* 0x001fc60000000802 */
[----:B------:R-:W-:-:S05]  /*0750*/  @!P2 LOP3.LUT R19, R19, 0x100000, RZ, 0xfc, !PT ;  /* 0x001000001313a812 */ /* 0x000fca00078efcff */
[----:B------:R-:W-:-:S08]  /*0760*/  DFMA R10, R10, R10, R10 ;  /* 0x0000000a0a0a722b */ /* 0x000fd0000000000a */
[----:B------:R-:W-:Y:S01]  /*0770*/  DFMA R16, R16, R10, R16 ;  /* 0x0000000a1010722b */ /* 0x000fe20000000010 */
[----:B------:R-:W-:Y:S01]  /*0780*/  SEL R11, R13, 0x63400000, !P1 ;  /* 0x634000000d0b7807 */ /* 0x000fe20004800000 */
[----:B------:R-:W-:-:S03]  /*0790*/  IMAD.MOV.U32 R10, RZ, RZ, R8 ;  /* 0x000000ffff0a7224 */ /* 0x000fc600078e0008 */
[----:B------:R-:W-:-:S03]  /*07a0*/  LOP3.LUT R11, R11, 0x800fffff, R9, 0xf8, !PT ;  /* 0x800fffff0b0b7812 */ /* 0x000fc600078ef809 */
[----:B------:R-:W-:-:S03]  /*07b0*/  DFMA R20, R16, -R2, 1 ;  /* 0x3ff000001014742b */ /* 0x000fc60000000802 */
[----:B------:R-:W-:-:S05]  /*07c0*/  @!P2 DFMA R10, R10, 2, -R18 ;  /* 0x400000000a0aa82b */ /* 0x000fca0000000812 */
[----:B------:R-:W-:Y:S01]  /*07d0*/  DFMA R16, R16, R20, R16 ;  /* 0x000000141010722b */ /* 0x000fe20000000010 */
[----:B------:R-:W-:Y:S02]  /*07e0*/  IMAD.MOV.U32 R21, RZ, RZ, R12 ;  /* 0x000000ffff157224 */ /* 0x000fe400078e000c */
[----:B------:R-:W-:Y:S01]  /*07f0*/  IMAD.MOV.U32 R20, RZ, RZ, R15 ;  /* 0x000000ffff147224 */ /* 0x000fe200078e000f */
[----:B------:R-:W-:Y:S02]  /*0800*/  @!P0 LOP3.LUT R20, R3, 0x7ff00000, RZ, 0xc0, !PT ;  /* 0x7ff0000003148812 */ /* 0x000fe400078ec0ff */
[----:B------:R-:W-:Y:S02]  /*0810*/  @!P2 LOP3.LUT R21, R11, 0x7ff00000, RZ, 0xc0, !PT ;  /* 0x7ff000000b15a812 */ /* 0x000fe400078ec0ff */
[----:B------:R-:W-:Y:S01]  /*0820*/  DMUL R18, R16, R10 ;  /* 0x0000000a10127228 */ /* 0x000fe20000000000 */
[----:B------:R-:W-:Y:S02]  /*0830*/  VIADD R23, R20, 0xffffffff ;  /* 0xffffffff14177836 */ /* 0x000fe40000000000 */
[----:B------:R-:W-:-:S05]  /*0840*/  VIADD R22, R21, 0xffffffff ;  /* 0xffffffff15167836 */ /* 0x000fca0000000000 */
[----:B------:R-:W-:Y:S01]  /*0850*/  DFMA R14, R18, -R2, R10 ;  /* 0x80000002120e722b */ /* 0x000fe2000000000a */
[----:B------:R-:W-:-:S04]  /*0860*/  ISETP.GT.U32.AND P0, PT, R22, 0x7feffffe, PT ;  /* 0x7feffffe1600780c */ /* 0x000fc80003f04070 */
[----:B------:R-:W-:-:S03]  /*0870*/  ISETP.GT.U32.OR P0, PT, R23, 0x7feffffe, P0 ;  /* 0x7feffffe1700780c */ /* 0x000fc60000704470 */
[----:B------:R-:W-:-:S10]  /*0880*/  DFMA R14, R16, R14, R18 ;  /* 0x0000000e100e722b */ /* 0x000fd40000000012 */
[----:B------:R-:W-:Y:S05]  /*0890*/  @P0 BRA `(.L_x_15) ;  /* 0x00000000006c0947 */ /* 0x000fea0003800000 */
[----:B------:R-:W-:-:S04]  /*08a0*/  LOP3.LUT R9, R7, 0x7ff00000, RZ, 0xc0, !PT ;  /* 0x7ff0000007097812 */ /* 0x000fc800078ec0ff */
[CC--:B------:R-:W-:Y:S02]  /*08b0*/  VIADDMNMX R8, R12.reuse, -R9.reuse, 0xb9600000, !PT ;  /* 0xb96000000c087446 */ /* 0x0c0fe40007800909 */
[----:B------:R-:W-:Y:S02]  /*08c0*/  ISETP.GE.U32.AND P0, PT, R12, R9, PT ;  /* 0x000000090c00720c */ /* 0x000fe40003f06070 */
[----:B------:R-:W-:Y:S02]  /*08d0*/  VIMNMX R8, PT, PT, R8, 0x46a00000, PT ;  /* 0x46a0000008087848 */ /* 0x000fe40003fe0100 */
[----:B------:R-:W-:-:S04]  /*08e0*/  SEL R13, R13, 0x63400000, !P0 ;  /* 0x634000000d0d7807 */ /* 0x000fc80004000000 */
[----:B------:R-:W-:Y:S01]  /*08f0*/  IADD3 R16, PT, PT, -R13, R8, RZ ;  /* 0x000000080d107210 */ /* 0x000fe20007ffe1ff */
[----:B------:R-:W-:-:S04]  /*0900*/  IMAD.MOV.U32 R8, RZ, RZ, RZ ;  /* 0x000000ffff087224 */ /* 0x000fc800078e00ff */
[----:B------:R-:W-:-:S06]  /*0910*/  VIADD R9, R16, 0x7fe00000 ;  /* 0x7fe0000010097836 */ /* 0x000fcc0000000000 */
[----:B------:R-:W-:-:S10]  /*0920*/  DMUL R12, R14, R8 ;  /* 0x000000080e0c7228 */ /* 0x000fd40000000000 */
[----:B------:R-:W-:-:S13]  /*0930*/  FSETP.GTU.AND P0, PT, |R13|, 1.469367938527859385e-39, PT ;  /* 0x001000000d00780b */ /* 0x000fda0003f0c200 */
[----:B------:R-:W-:Y:S05]  /*0940*/  @P0 BRA `(.L_x_16) ;  /* 0x0000000000940947 */ /* 0x000fea0003800000 */
[----:B------:R-:W-:Y:S01]  /*0950*/  DFMA R2, R14, -R2, R10 ;  /* 0x800000020e02722b */ /* 0x000fe2000000000a */
[----:B------:R-:W-:-:S09]  /*0960*/  IMAD.MOV.U32 R8, RZ, RZ, RZ ;  /* 0x000000ffff087224 */ /* 0x000fd200078e00ff */
[C---:B------:R-:W-:Y:S02]  /*0970*/  FSETP.NEU.AND P0, PT, R3.reuse, RZ, PT ;  /* 0x000000ff0300720b */ /* 0x040fe40003f0d000 */
[----:B------:R-:W-:-:S04]  /*0980*/  LOP3.LUT R7, R3, 0x80000000, R7, 0x48, !PT ;  /* 0x8000000003077812 */ /* 0x000fc800078e4807 */
[----:B------:R-:W-:-:S07]  /*0990*/  LOP3.LUT R9, R7, R9, RZ, 0xfc, !PT ;  /* 0x0000000907097212 */ /* 0x000fce00078efcff */
[----:B------:R-:W-:Y:S05]  /*09a0*/  @!P0 BRA `(.L_x_16) ;  /* 0x00000000007c8947 */ /* 0x000fea0003800000 */
[----:B------:R-:W-:Y:S01]  /*09b0*/  IMAD.MOV R3, RZ, RZ, -R16 ;  /* 0x000000ffff037224 */ /* 0x000fe200078e0a10 */
[----:B------:R-:W-:Y:S01]  /*09c0*/  DMUL.RP R8, R14, R8 ;  /* 0x000000080e087228 */ /* 0x000fe20000008000 */
[----:B------:R-:W-:-:S06]  /*09d0*/  IMAD.MOV.U32 R2, RZ, RZ, RZ ;  /* 0x000000ffff027224 */ /* 0x000fcc00078e00ff */
[----:B------:R-:W-:-:S03]  /*09e0*/  DFMA R2, R12, -R2, R14 ;  /* 0x800000020c02722b */ /* 0x000fc6000000000e */
[----:B------:R-:W-:-:S03]  /*09f0*/  LOP3.LUT R7, R9, R7, RZ, 0x3c, !PT ;  /* 0x0000000709077212 */ /* 0x000fc600078e3cff */
[----:B------:R-:W-:-:S04]  /*0a00*/  IADD3 R2, PT, PT, -R16, -0x43300000, RZ ;  /* 0xbcd0000010027810 */ /* 0x000fc80007ffe1ff */
[----:B------:R-:W-:-:S04]  /*0a10*/  FSETP.NEU.AND P0, PT, |R3|, R2, PT ;  /* 0x000000020300720b */ /* 0x000fc80003f0d200 */
[----:B------:R-:W-:Y:S02]  /*0a20*/  FSEL R12, R8, R12, !P0 ;  /* 0x0000000c080c7208 */ /* 0x000fe40004000000 */
[----:B------:R-:W-:Y:S01]  /*0a30*/  FSEL R13, R7, R13, !P0 ;  /* 0x0000000d070d7208 */ /* 0x000fe20004000000 */
[----:B------:R-:W-:Y:S06]  /*0a40*/  BRA `(.L_x_16) ;  /* 0x0000000000547947 */ /* 0x000fec0003800000 */
.L_x_15:
[----:B------:R-:W-:-:S14]  /*0a50*/  DSETP.NAN.AND P0, PT, R8, R8, PT ;  /* 0x000000080800722a */ /* 0x000fdc0003f08000 */
[----:B------:R-:W-:Y:S05]  /*0a60*/  @P0 BRA `(.L_x_17) ;  /* 0x0000000000440947 */ /* 0x000fea0003800000 */
[----:B------:R-:W-:-:S14]  /*0a70*/  DSETP.NAN.AND P0, PT, R6, R6, PT ;  /* 0x000000060600722a */ /* 0x000fdc0003f08000 */
[----:B------:R-:W-:Y:S05]  /*0a80*/  @P0 BRA `(.L_x_18) ;  /* 0x0000000000300947 */ /* 0x000fea0003800000 */
[----:B------:R-:W-:Y:S01]  /*0a90*/  ISETP.NE.AND P0, PT, R21, R20, PT ;  /* 0x000000141500720c */ /* 0x000fe20003f05270 */
[----:B------:R-:W-:Y:S02]  /*0aa0*/  IMAD.MOV.U32 R12, RZ, RZ, 0x0 ;  /* 0x00000000ff0c7424 */ /* 0x000fe400078e00ff */
[----:B------:R-:W-:-:S10]  /*0ab0*/  IMAD.MOV.U32 R13, RZ, RZ, -0x80000 ;  /* 0xfff80000ff0d7424 */ /* 0x000fd400078e00ff */
[----:B------:R-:W-:Y:S05]  /*0ac0*/  @!P0 BRA `(.L_x_16) ;  /* 0x0000000000348947 */ /* 0x000fea0003800000 */
[----:B------:R-:W-:Y:S02]  /*0ad0*/  ISETP.NE.AND P0, PT, R21, 0x7ff00000, PT ;  /* 0x7ff000001500780c */ /* 0x000fe40003f05270 */
[----:B------:R-:W-:Y:S02]  /*0ae0*/  LOP3.LUT R13, R9, 0x80000000, R7, 0x48, !PT ;  /* 0x80000000090d7812 */ /* 0x000fe400078e4807 */
[----:B------:R-:W-:-:S13]  /*0af0*/  ISETP.EQ.OR P0, PT, R20, RZ, !P0 ;  /* 0x000000ff1400720c */ /* 0x000fda0004702670 */
[----:B------:R-:W-:Y:S01]  /*0b00*/  @P0 LOP3.LUT R2, R13, 0x7ff00000, RZ, 0xfc, !PT ;  /* 0x7ff000000d020812 */ /* 0x000fe200078efcff */
[----:B------:R-:W-:Y:S02]  /*0b10*/  @!P0 IMAD.MOV.U32 R12, RZ, RZ, RZ ;  /* 0x000000ffff0c8224 */ /* 0x000fe400078e00ff */
[----:B------:R-:W-:Y:S02]  /*0b20*/  @P0 IMAD.MOV.U32 R12, RZ, RZ, RZ ;  /* 0x000000ffff0c0224 */ /* 0x000fe400078e00ff */
[----:B------:R-:W-:Y:S01]  /*0b30*/  @P0 IMAD.MOV.U32 R13, RZ, RZ, R2 ;  /* 0x000000ffff0d0224 */ /* 0x000fe200078e0002 */
[----:B------:R-:W-:Y:S06]  /*0b40*/  BRA `(.L_x_16) ;  /* 0x0000000000147947 */ /* 0x000fec0003800000 */
.L_x_18:
[----:B------:R-:W-:Y:S01]  /*0b50*/  LOP3.LUT R13, R7, 0x80000, RZ, 0xfc, !PT ;  /* 0x00080000070d7812 */ /* 0x000fe200078efcff */
[----:B------:R-:W-:Y:S01]  /*0b60*/  IMAD.MOV.U32 R12, RZ, RZ, R6 ;  /* 0x000000ffff0c7224 */ /* 0x000fe200078e0006 */
[----:B------:R-:W-:Y:S06]  /*0b70*/  BRA `(.L_x_16) ;  /* 0x0000000000087947 */ /* 0x000fec0003800000 */
.L_x_17:
[----:B------:R-:W-:Y:S01]  /*0b80*/  LOP3.LUT R13, R9, 0x80000, RZ, 0xfc, !PT ;  /* 0x00080000090d7812 */ /* 0x000fe200078efcff */
[----:B------:R-:W-:-:S07]  /*0b90*/  IMAD.MOV.U32 R12, RZ, RZ, R8 ;  /* 0x000000ffff0c7224 */ /* 0x000fce00078e0008 */
.L_x_16:
[----:B------:R-:W-:Y:S05]  /*0ba0*/  BSYNC.RECONVERGENT B1 ;  /* 0x0000000000017941 */ /* 0x000fea0003800200 */
.L_x_14:
[----:B------:R-:W-:Y:S02]  /*0bb0*/  IMAD.MOV.U32 R2, RZ, RZ, R0 ;  /* 0x000000ffff027224 */ /* 0x000fe400078e0000 */
[----:B------:R-:W-:-:S04]  /*0bc0*/  IMAD.MOV.U32 R3, RZ, RZ, 0x0 ;  /* 0x00000000ff037424 */ /* 0x000fc800078e00ff */
[----:B------:R-:W-:Y:S05]  /*0bd0*/  RET.REL.NODEC R2 `(_Z13NormalizeCudaPd) ;  /* 0xfffffff402087950 */ /* 0x000fea0003c3ffff */
        .weak           $__internal_1_$__cuda_sm20_dsqrt_rn_f64_mediumpath_v1
        .type           $__internal_1_$__cuda_sm20_dsqrt_rn_f64_mediumpath_v1,@function
        .size           $__internal_1_$__cuda_sm20_dsqrt_rn_f64_mediumpath_v1,(.L_x_53 - $__internal_1_$__cuda_sm20_dsqrt_rn_f64_mediumpath_v1)
$__internal_1_$__cuda_sm20_dsqrt_rn_f64_mediumpath_v1:
[----:B------:R-:W-:Y:S02]  /*0be0*/  ISETP.GE.U32.AND P0, PT, R12, -0x3400000, PT ;  /* 0xfcc000000c00780c */ /* 0x000fe40003f06070 */
[----:B------:R-:W-:-:S11]  /*0bf0*/  MOV R15, R21 ;  /* 0x00000015000f7202 */ /* 0x000fd60000000f00 */
[----:B------:R-:W-:Y:S05]  /*0c00*/  @!P0 BRA `(.L_x_19) ;  /* 0x0000000000208947 */ /* 0x000fea0003800000 */
[----:B------:R-:W-:-:S10]  /*0c10*/  DFMA.RM R14, R18, R14, R16 ;  /* 0x0000000e120e722b */ /* 0x000fd40000004010 */
[----:B------:R-:W-:-:S05]  /*0c20*/  IADD3 R8, P0, PT, R14, 0x1, RZ ;  /* 0x000000010e087810 */ /* 0x000fca0007f1e0ff */
[----:B------:R-:W-:-:S06]  /*0c30*/  IMAD.X R9, RZ, RZ, R15, P0 ;  /* 0x000000ffff097224 */ /* 0x000fcc00000e060f */
[----:B------:R-:W-:-:S08]  /*0c40*/  DFMA.RP R10, -R14, R8, R10 ;  /* 0x000000080e0a722b */ /* 0x000fd0000000810a */
[----:B------:R-:W-:-:S06]  /*0c50*/  DSETP.GT.AND P0, PT, R10, RZ, PT ;  /* 0x000000ff0a00722a */ /* 0x000fcc0003f04000 */
[----:B------:R-:W-:Y:S02]  /*0c60*/  FSEL R8, R8, R14, P0 ;  /* 0x0000000e08087208 */ /* 0x000fe40000000000 */
[----:B------:R-:W-:Y:S01]  /*0c70*/  FSEL R9, R9, R15, P0 ;  /* 0x0000000f09097208 */ /* 0x000fe20000000000 */
[----:B------:R-:W-:Y:S06]  /*0c80*/  BRA `(.L_x_20) ;  /* 0x0000000000647947 */ /* 0x000fec0003800000 */
.L_x_19:
[----:B------:R-:W-:-:S14]  /*0c90*/  DSETP.NE.AND P0, PT, R10, RZ, PT ;  /* 0x000000ff0a00722a */ /* 0x000fdc0003f05000 */
[----:B------:R-:W-:Y:S05]  /*0ca0*/  @!P0 BRA `(.L_x_21) ;  /* 0x0000000000588947 */ /* 0x000fea0003800000 */
[----:B------:R-:W-:-:S13]  /*0cb0*/  ISETP.GE.AND P0, PT, R11, RZ, PT ;  /* 0x000000ff0b00720c */ /* 0x000fda0003f06270 */
[----:B------:R-:W-:Y:S02]  /*0cc0*/  @!P0 IMAD.MOV.U32 R8, RZ, RZ, 0x0 ;  /* 0x00000000ff088424 */ /* 0x000fe400078e00ff */
[----:B------:R-:W-:Y:S01]  /*0cd0*/  @!P0 IMAD.MOV.U32 R9, RZ, RZ, -0x80000 ;  /* 0xfff80000ff098424 */ /* 0x000fe200078e00ff */
[----:B------:R-:W-:Y:S06]  /*0ce0*/  @!P0 BRA `(.L_x_20) ;  /* 0x00000000004c8947 */ /* 0x000fec0003800000 */
[----:B------:R-:W-:-:S13]  /*0cf0*/  ISETP.GT.AND P0, PT, R11, 0x7fefffff, PT ;  /* 0x7fefffff0b00780c */ /* 0x000fda0003f04270 */
[----:B------:R-:W-:Y:S05]  /*0d00*/  @P0 BRA `(.L_x_21) ;  /* 0x0000000000400947 */ /* 0x000fea0003800000 */
[----:B------:R-:W-:Y:S01]  /*0d10*/  DMUL R10, R10, 8.11296384146066816958e+31 ;  /* 0x469000000a0a7828 */ /* 0x000fe20000000000 */
[----:B------:R-:W-:Y:S02]  /*0d20*/  IMAD.MOV.U32 R8, RZ, RZ, RZ ;  /* 0x000000ffff087224 */ /* 0x000fe400078e00ff */
[----:B------:R-:W-:Y:S02]  /*0d30*/  IMAD.MOV.U32 R14, RZ, RZ, 0x0 ;  /* 0x00000000ff0e7424 */ /* 0x000fe400078e00ff */
[----:B------:R-:W-:Y:S01]  /*0d40*/  IMAD.MOV.U32 R15, RZ, RZ, 0x3fd80000 ;  /* 0x3fd80000ff0f7424 */ /* 0x000fe200078e00ff */
[----:B------:R-:W0:Y:S02]  /*0d50*/  MUFU.RSQ64H R9, R11 ;  /* 0x0000000b00097308 */ /* 0x000e240000001c00 */
[----:B0-----:R-:W-:-:S08]  /*0d60*/  DMUL R12, R8, R8 ;  /* 0x00000008080c7228 */ /* 0x001fd00000000000 */
[----:B------:R-:W-:-:S08]  /*0d70*/  DFMA R12, R10, -R12, 1 ;  /* 0x3ff000000a0c742b */ /* 0x000fd0000000080c */
[----:B------:R-:W-:Y:S02]  /*0d80*/  DFMA R14, R12, R14, 0.5 ;  /* 0x3fe000000c0e742b */ /* 0x000fe4000000000e */
[----:B------:R-:W-:-:S08]  /*0d90*/  DMUL R12, R8, R12 ;  /* 0x0000000c080c7228 */ /* 0x000fd00000000000 */
[----:B------:R-:W-:-:S08]  /*0da0*/  DFMA R12, R14, R12, R8 ;  /* 0x0000000c0e0c722b */ /* 0x000fd00000000008 */
[----:B------:R-:W-:Y:S02]  /*0db0*/  DMUL R8, R10, R12 ;  /* 0x0000000c0a087228 */ /* 0x000fe40000000000 */
[----:B------:R-:W-:-:S06]  /*0dc0*/  VIADD R13, R13, 0xfff00000 ;  /* 0xfff000000d0d7836 */ /* 0x000fcc0000000000 */
[----:B------:R-:W-:-:S08]  /*0dd0*/  DFMA R14, R8, -R8, R10 ;  /* 0x80000008080e722b */ /* 0x000fd0000000000a */
[----:B------:R-:W-:-:S10]  /*0de0*/  DFMA R8, R12, R14, R8 ;  /* 0x0000000e0c08722b */ /* 0x000fd40000000008 */
[----:B------:R-:W-:Y:S01]  /*0df0*/  VIADD R9, R9, 0xfcb00000 ;  /* 0xfcb0000009097836 */ /* 0x000fe20000000000 */
[----:B------:R-:W-:Y:S06]  /*0e00*/  BRA `(.L_x_20) ;  /* 0x0000000000047947 */ /* 0x000fec0003800000 */
.L_x_21:
[----:B------:R-:W-:-:S11]  /*0e10*/  DADD R8, R10, R10 ;  /* 0x000000000a087229 */ /* 0x000fd6000000000a */
.L_x_20:
[----:B------:R-:W-:Y:S02]  /*0e20*/  IMAD.MOV.U32 R10, RZ, RZ, R8 ;  /* 0x000000ffff0a7224 */ /* 0x000fe400078e0008 */
[----:B------:R-:W-:Y:S02]  /*0e30*/  IMAD.MOV.U32 R11, RZ, RZ, R9 ;  /* 0x000000ffff0b7224 */ /* 0x000fe400078e0009 */
[----:B------:R-:W-:Y:S02]  /*0e40*/  IMAD.MOV.U32 R8, RZ, RZ, R0 ;  /* 0x000000ffff087224 */ /* 0x000fe400078e0000 */
[----:B------:R-:W-:-:S04]  /*0e50*/  IMAD.MOV.U32 R9, RZ, RZ, 0x0 ;  /* 0x00000000ff097424 */ /* 0x000fc800078e00ff */
[----:B------:R-:W-:Y:S05]  /*0e60*/  RET.REL.NODEC R8 `(_Z13NormalizeCudaPd) ;  /* 0xfffffff008647950 */ /* 0x000fea0003c3ffff */
.L_x_22:
        /* <DEDUP_REMOVED lines=9> */
.L_x_53:


//--------------------- .text._Z11FindMinCudaPdPiiid --------------------------
	.section	.text._Z11FindMinCudaPdPiiid,"ax",@progbits
	.align	128
        .global         _Z11FindMinCudaPdPiiid
        .type           _Z11FindMinCudaPdPiiid,@function
        .size           _Z11FindMinCudaPdPiiid,(.L_x_54 - _Z11FindMinCudaPdPiiid)
        .other          _Z11FindMinCudaPdPiiid,@"STO_CUDA_ENTRY STV_DEFAULT"
_Z11FindMinCudaPdPiiid:
.text._Z11FindMinCudaPdPiiid:
[----:B------:R-:W-:Y:S01]  /*0000*/  LDC R1, c[0x0][0x37c] ;  /* 0x0000df00ff017b82 */ /* 0x000fe20000000800 */
[----:B------:R-:W0:Y:S01]  /*0010*/  S2R R3, SR_TID.X ;  /* 0x0000000000037919 */ /* 0x000e220000002100 */
[----:B------:R-:W0:Y:S02]  /*0020*/  LDCU UR10, c[0x0][0x394] ;  /* 0x00007280ff0a77ac */ /* 0x000e240008000800 */
[----:B0-----:R-:W-:-:S13]  /*0030*/  ISETP.GE.U32.AND P0, PT, R3, UR10, PT ;  /* 0x0000000a03007c0c */ /* 0x001fda000bf06070 */
[----:B------:R-:W-:Y:S05]  /*0040*/  @P0 EXIT ;  /* 0x000000000000094d */ /* 0x000fea0003800000 */
[----:B------:R-:W0:Y:S01]  /*0050*/  S2R R0, SR_CTAID.X ;  /* 0x0000000000007919 */ /* 0x000e220000002500 */
[----:B------:R-:W1:Y:S01]  /*0060*/  LDC.64 R8, c[0x0][0x380] ;  /* 0x0000e000ff087b82 */ /* 0x000e620000000a00 */
[----:B------:R-:W0:Y:S01]  /*0070*/  LDCU UR11, c[0x0][0x390] ;  /* 0x00007200ff0b77ac */ /* 0x000e220008000800 */
[----:B------:R-:W2:Y:S01]  /*0080*/  LDCU.64 UR8, c[0x0][0x358] ;  /* 0x00006b00ff0877ac */ /* 0x000ea20008000a00 */
[----:B0-----:R-:W-:-:S04]  /*0090*/  IMAD R7, R0, UR11, R3 ;  /* 0x0000000b00077c24 */ /* 0x001fc8000f8e0203 */
[----:B-1----:R-:W-:-:S06]  /*00a0*/  IMAD.WIDE.U32 R6, R7, 0x8, R8 ;  /* 0x0000000807067825 */ /* 0x002fcc00078e0008 */
[----:B--2---:R-:W2:Y:S01]  /*00b0*/  LDG.E.64 R6, desc[UR8][R6.64] ;  /* 0x0000000806067981 */ /* 0x004ea2000c1e1b00 */
[----:B------:R-:W0:Y:S01]  /*00c0*/  S2UR UR6, SR_CgaCtaId ;  /* 0x00000000000679c3 */ /* 0x000e220000008800 */
[----:B------:R-:W-:Y:S01]  /*00d0*/  UMOV UR4, 0x400 ;  /* 0x0000040000047882 */ /* 0x000fe20000000000 */
[----:B------:R-:W-:Y:S01]  /*00e0*/  VIADD R11, R3, UR10 ;  /* 0x0000000a030b7c36 */ /* 0x000fe20008000000 */
[----:B------:R-:W-:Y:S01]  /*00f0*/  UIADD3 UR5, UPT, UPT, UR4, 0x4000, URZ ;  /* 0x0000400004057890 */ /* 0x000fe2000fffe0ff */
[----:B------:R-:W-:Y:S03]  /*0100*/  BSSY.RECONVERGENT B0, `(.L_x_23) ;  /* 0x0000019000007945 */ /* 0x000fe60003800200 */
[----:B------:R-:W-:Y:S01]  /*0110*/  ISETP.GE.U32.AND P0, PT, R11, UR11, PT ;  /* 0x0000000b0b007c0c */ /* 0x000fe2000bf06070 */
[----:B0-----:R-:W-:Y:S02]  /*0120*/  ULEA UR7, UR6, UR4, 0x18 ;  /* 0x0000000406077291 */ /* 0x001fe4000f8ec0ff */
[----:B------:R-:W-:-:S02]  /*0130*/  ULEA UR5, UR6, UR5, 0x18 ;  /* 0x0000000506057291 */ /* 0x000fc4000f8ec0ff */
[----:B------:R-:W-:Y:S02]  /*0140*/  UIADD3 UR4, UPT, UPT, UR4, 0x2000, URZ ;  /* 0x0000200004047890 */ /* 0x000fe4000fffe0ff */
[C---:B------:R-:W-:Y:S02]  /*0150*/  LEA R2, R3.reuse, UR7, 0x3 ;  /* 0x0000000703027c11 */ /* 0x040fe4000f8e18ff */
[----:B------:R-:W-:Y:S01]  /*0160*/  LEA R4, R3, UR5, 0x2 ;  /* 0x0000000503047c11 */ /* 0x000fe2000f8e10ff */
[----:B------:R-:W-:-:S06]  /*0170*/  ULEA UR4, UR6, UR4, 0x18 ;  /* 0x0000000406047291 */ /* 0x000fcc000f8ec0ff */
[----:B------:R-:W-:Y:S01]  /*0180*/  LEA R5, R3, UR4, 0x3 ;  /* 0x0000000403057c11 */ /* 0x000fe2000f8e18ff */
[----:B--2---:R0:W-:Y:S04]  /*0190*/  STS.64 [R2], R6 ;  /* 0x0000000602007388 */ /* 0x0041e80000000a00 */
[----:B------:R0:W-:Y:S01]  /*01a0*/  STS [R4], R3 ;  /* 0x0000000304007388 */ /* 0x0001e20000000800 */
[----:B------:R-:W-:Y:S05]  /*01b0*/  @P0 BRA `(.L_x_24) ;  /* 0x0000000000280947 */ /* 0x000fea0003800000 */
[----:B------:R-:W-:-:S04]  /*01c0*/  IMAD R13, R0, UR11, R11 ;  /* 0x0000000b000d7c24 */ /* 0x000fc8000f8e020b */
[----:B------:R-:W-:-:S06]  /*01d0*/  IMAD.WIDE.U32 R8, R13, 0x8, R8 ;  /* 0x000000080d087825 */ /* 0x000fcc00078e0008 */
[----:B------:R-:W2:Y:S04]  /*01e0*/  LDG.E.64 R8, desc[UR8][R8.64] ;  /* 0x0000000808087981 */ /* 0x000ea8000c1e1b00 */
[----:B--2---:R1:W-:Y:S01]  /*01f0*/  STS.64 [R5], R8 ;  /* 0x0000000805007388 */ /* 0x0043e20000000a00 */
[----:B------:R-:W-:-:S14]  /*0200*/  DSETP.GT.AND P0, PT, R6, R8, PT ;  /* 0x000000080600722a */ /* 0x000fdc0003f04000 */
[----:B-1----:R-:W-:Y:S05]  /*0210*/  @!P0 BRA `(.L_x_25) ;  /* 0x00000000001c8947 */ /* 0x002fea0003800000 */
[----:B------:R1:W-:Y:S04]  /*0220*/  STS.64 [R2], R8 ;  /* 0x0000000802007388 */ /* 0x0003e80000000a00 */
[----:B------:R1:W-:Y:S04]  /*0230*/  STS.64 [R5], R6 ;  /* 0x0000000605007388 */ /* 0x0003e80000000a00 */
[----:B------:R1:W-:Y:S01]  /*0240*/  STS [R4], R11 ;  /* 0x0000000b04007388 */ /* 0x0003e20000000800 */
[----:B------:R-:W-:Y:S05]  /*0250*/  BRA `(.L_x_25) ;  /* 0x00000000000c7947 */ /* 0x000fea0003800000 */
.L_x_24:
[----:B0-----:R-:W-:Y:S02]  /*0260*/  IMAD.MOV.U32 R6, RZ, RZ, 0x0 ;  /* 0x00000000ff067424 */ /* 0x001fe400078e00ff */
[----:B------:R-:W-:-:S05]  /*0270*/  IMAD.MOV.U32 R7, RZ, RZ, 0x40d38800 ;  /* 0x40d38800ff077424 */ /* 0x000fca00078e00ff */
[----:B------:R2:W-:Y:S02]  /*0280*/  STS.64 [R5], R6 ;  /* 0x0000000605007388 */ /* 0x0005e40000000a00 */
.L_x_25:
[----:B------:R-:W-:Y:S05]  /*0290*/  BSYNC.RECONVERGENT B0 ;  /* 0x0000000000007941 */ /* 0x000fea0003800200 */
.L_x_23:
[----:B------:R-:W-:Y:S01]  /*02a0*/  BAR.SYNC.DEFER_BLOCKING 0x0 ;  /* 0x0000000000007b1d */ /* 0x000fe20000010000 */
[----:B------:R-:W-:-:S04]  /*02b0*/  UIADD3 UR4, UPT, UPT, UR10, 0x1, URZ ;  /* 0x000000010a047890 */ /* 0x000fc8000fffe0ff */
[----:B------:R-:W-:-:S09]  /*02c0*/  UISETP.GE.U32.AND UP0, UPT, UR4, 0x3, UPT ;  /* 0x000000030400788c */ /* 0x000fd2000bf06070 */
[----:B------:R-:W-:Y:S05]  /*02d0*/  BRA.U !UP0, `(.L_x_26) ;  /* 0x0000000108787547 */ /* 0x000fea000b800000 */
[----:B------:R-:W-:-:S04]  /*02e0*/  ULEA.HI UR4, UR10, UR10, URZ, 0x1 ;  /* 0x0000000a0a047291 */ /* 0x000fc8000f8f08ff */
[----:B------:R-:W-:-:S06]  /*02f0*/  USHF.R.S32.HI UR4, URZ, 0x1, UR4 ;  /* 0x00000001ff047899 */ /* 0x000fcc0008011404 */
[----:B------:R-:W-:-:S07]  /*0300*/  IMAD.U32 R12, RZ, RZ, UR4 ;  /* 0x00000004ff0c7e24 */ /* 0x000fce000f8e00ff */
.L_x_30:
[----:B------:R-:W-:Y:S01]  /*0310*/  ISETP.GE.U32.AND P0, PT, R3, R12, PT ;  /* 0x0000000c0300720c */ /* 0x000fe20003f06070 */
[----:B------:R-:W-:-:S12]  /*0320*/  BSSY.RECONVERGENT B0, `(.L_x_27) ;  /* 0x0000015000007945 */ /* 0x000fd80003800200 */
[----:B---34-:R-:W-:Y:S05]  /*0330*/  @P0 BRA `(.L_x_28) ;  /* 0x00000000004c0947 */ /* 0x018fea0003800000 */
[----:B------:R-:W-:Y:S01]  /*0340*/  IMAD R10, R12, 0x8, R2 ;  /* 0x000000080c0a7824 */ /* 0x000fe200078e0202 */
[----:B012---:R-:W-:Y:S05]  /*0350*/  LDS.64 R6, [R2] ;  /* 0x0000000002067984 */ /* 0x007fea0000000a00 */
[----:B------:R-:W0:Y:S02]  /*0360*/  LDS.64 R10, [R10] ;  /* 0x000000000a0a7984 */ /* 0x000e240000000a00 */
[----:B0-----:R-:W-:-:S14]  /*0370*/  DSETP.GT.AND P0, PT, R6, R10, PT ;  /* 0x0000000a0600722a */ /* 0x001fdc0003f04000 */
[----:B------:R-:W-:Y:S05]  /*0380*/  @!P0 BRA `(.L_x_29) ;  /* 0x00000000002c8947 */ /* 0x000fea0003800000 */
[----:B------:R-:W-:-:S06]  /*0390*/  IMAD R8, R12, 0x8, R5 ;  /* 0x000000080c087824 */ /* 0x000fcc00078e0205 */
[----:B------:R-:W0:Y:S02]  /*03a0*/  LDS.64 R8, [R8] ;  /* 0x0000000008087984 */ /* 0x000e240000000a00 */
[----:B0-----:R-:W-:-:S06]  /*03b0*/  DSETP.GT.AND P0, PT, R8, R6, PT ;  /* 0x000000060800722a */ /* 0x001fcc0003f04000 */
[----:B------:R-:W-:Y:S02]  /*03c0*/  FSEL R6, R6, R8, P0 ;  /* 0x0000000806067208 */ /* 0x000fe40000000000 */
[----:B------:R-:W-:Y:S01]  /*03d0*/  FSEL R7, R7, R9, P0 ;  /* 0x0000000907077208 */ /* 0x000fe20000000000 */
[----:B------:R-:W-:-:S04]  /*03e0*/  IMAD R9, R12, 0x4, R4 ;  /* 0x000000040c097824 */ /* 0x000fc800078e0204 */
[----:B------:R-:W-:Y:S04]  /*03f0*/  STS.64 [R5], R6 ;  /* 0x0000000605007388 */ /* 0x000fe80000000a00 */
[----:B------:R-:W-:Y:S04]  /*0400*/  STS.64 [R2], R10 ;  /* 0x0000000a02007388 */ /* 0x000fe80000000a00 */
[----:B------:R-:W0:Y:S04]  /*0410*/  LDS R9, [R9] ;  /* 0x0000000009097984 */ /* 0x000e280000000800 */
[----:B0-----:R3:W-:Y:S01]  /*0420*/  STS [R4], R9 ;  /* 0x0000000904007388 */ /* 0x0017e20000000800 */
[----:B------:R-:W-:Y:S05]  /*0430*/  BRA `(.L_x_28) ;  /* 0x00000000000c7947 */ /* 0x000fea0003800000 */
.L_x_29:
[----:B------:R-:W0:Y:S02]  /*0440*/  LDS.64 R6, [R5] ;  /* 0x0000000005067984 */ /* 0x000e240000000a00 */
[----:B0-----:R-:W-:-:S14]  /*0450*/  DSETP.GT.AND P0, PT, R6, R10, PT ;  /* 0x0000000a0600722a */ /* 0x001fdc0003f04000 */
[----:B------:R4:W-:Y:S02]  /*0460*/  @P0 STS.64 [R5], R10 ;  /* 0x0000000a05000388 */ /* 0x0009e40000000a00 */
.L_x_28:
[----:B------:R-:W-:Y:S05]  /*0470*/  BSYNC.RECONVERGENT B0 ;  /* 0x0000000000007941 */ /* 0x000fea0003800200 */
.L_x_27:
[----:B------:R-:W-:Y:S01]  /*0480*/  BAR.SYNC.DEFER_BLOCKING 0x0 ;  /* 0x0000000000007b1d */ /* 0x000fe20000010000 */
[----:B------:R-:W-:Y:S02]  /*0490*/  ISETP.GT.U32.AND P0, PT, R12, 0x1, PT ;  /* 0x000000010c00780c */ /* 0x000fe40003f04070 */
[----:B------:R-:W-:-:S11]  /*04a0*/  SHF.R.U32.HI R12, RZ, 0x1, R12 ;  /* 0x00000001ff0c7819 */ /* 0x000fd6000001160c */
[----:B------:R-:W-:Y:S05]  /*04b0*/  @P0 BRA `(.L_x_30) ;  /* 0xfffffffc00940947 */ /* 0x000fea000383ffff */
.L_x_26:
[----:B------:R-:W-:-:S13]  /*04c0*/  ISETP.NE.AND P0, PT, R3, RZ, PT ;  /* 0x000000ff0300720c */ /* 0x000fda0003f05270 */
[----:B------:R-:W-:Y:S05]  /*04d0*/  @P0 EXIT ;  /* 0x000000000000094d */ /* 0x000fea0003800000 */
[----:B------:R-:W5:Y:S01]  /*04e0*/  S2UR UR5, SR_CgaCtaId ;  /* 0x00000000000579c3 */ /* 0x000f620000008800 */
[----:B------:R-:W-:Y:S01]  /*04f0*/  UMOV UR4, 0x400 ;  /* 0x0000040000047882 */ /* 0x000fe20000000000 */
[----:B01----:R-:W-:Y:S01]  /*0500*/  IMAD.MOV.U32 R2, RZ, RZ, 0x1 ;  /* 0x00000001ff027424 */ /* 0x003fe200078e00ff */
[----:B-----5:R-:W-:-:S09]  /*0510*/  ULEA UR4, UR5, UR4, 0x18 ;  /* 0x0000000405047291 */ /* 0x020fd2000f8ec0ff */
[----:B--234-:R-:W0:Y:S04]  /*0520*/  LDS.64 R4, [UR4+0x2000] ;  /* 0x00200004ff047984 */ /* 0x01ce280008000a00 */
[----:B------:R-:W1:Y:S01]  /*0530*/  LDS.64 R6, [UR4] ;  /* 0x00000004ff067984 */ /* 0x000e620008000a00 */
[----:B0-----:R-:W0:Y:S01]  /*0540*/  MUFU.RCP64H R3, R5 ;  /* 0x0000000500037308 */ /* 0x001e220000001800 */
[----:B-1----:R-:W-:Y:S01]  /*0550*/  FSETP.GEU.AND P1, PT, |R7|, 6.5827683646048100446e-37, PT ;  /* 0x036000000700780b */ /* 0x002fe20003f2e200 */
[----:B0-----:R-:W-:-:S08]  /*0560*/  DFMA R8, -R4, R2, 1 ;  /* 0x3ff000000408742b */ /* 0x001fd00000000102 */
[----:B------:R-:W-:-:S08]  /*0570*/  DFMA R8, R8, R8, R8 ;  /* 0x000000080808722b */ /* 0x000fd00000000008 */
[----:B------:R-:W-:-:S08]  /*0580*/  DFMA R8, R2, R8, R2 ;  /* 0x000000080208722b */ /* 0x000fd00000000002 */
[----:B------:R-:W-:-:S08]  /*0590*/  DFMA R2, -R4, R8, 1 ;  /* 0x3ff000000402742b */ /* 0x000fd00000000108 */
[----:B------:R-:W-:-:S08]  /*05a0*/  DFMA R2, R8, R2, R8 ;  /* 0x000000020802722b */ /* 0x000fd00000000008 */
[----:B------:R-:W-:-:S08]  /*05b0*/  DMUL R8, R6, R2 ;  /* 0x0000000206087228 */ /* 0x000fd00000000000 */
[----:B------:R-:W-:-:S08]  /*05c0*/  DFMA R10, -R4, R8, R6 ;  /* 0x00000008040a722b */ /* 0x000fd00000000106 */
[----:B------:R-:W-:-:S10]  /*05d0*/  DFMA R2, R2, R10, R8 ;  /* 0x0000000a0202722b */ /* 0x000fd40000000008 */
[----:B------:R-:W-:-:S05]  /*05e0*/  FFMA R8, RZ, R5, R3 ;  /* 0x00000005ff087223 */ /* 0x000fca0000000003 */
[----:B------:R-:W-:-:S13]  /*05f0*/  FSETP.GT.AND P0, PT, |R8|, 1.469367938527859385e-39, PT ;  /* 0x001000000800780b */ /* 0x000fda0003f04200 */
[----:B------:R-:W-:Y:S05]  /*0600*/  @P0 BRA P1, `(.L_x_31) ;  /* 0x0000000000080947 */ /* 0x000fea0000800000 */
[----:B------:R-:W-:-:S07]  /*0610*/  MOV R10, 0x630 ;  /* 0x00000630000a7802 */ /* 0x000fce0000000f00 */
[----:B------:R-:W-:Y:S05]  /*0620*/  CALL.REL.NOINC `($__internal_2_$__cuda_sm20_div_rn_f64_full) ;  /* 0x0000000000447944 */ /* 0x000fea0003c00000 */
.L_x_31:
[----:B------:R-:W0:Y:S02]  /*0630*/  LDC.64 R4, c[0x0][0x398] ;  /* 0x0000e600ff047b82 */ /* 0x000e240000000a00 */
[----:B0-----:R-:W-:-:S08]  /*0640*/  DMUL R4, R4, R4 ;  /* 0x0000000404047228 */ /* 0x001fd00000000000 */
[----:B------:R-:W-:-:S14]  /*0650*/  DSETP.GEU.AND P0, PT, R2, R4, PT ;  /* 0x000000040200722a */ /* 0x000fdc0003f0e000 */
[----:B------:R-:W-:Y:S05]  /*0660*/  @P0 BRA `(.L_x_32) ;  /* 0x0000000000200947 */ /* 0x000fea0003800000 */
[----:B------:R-:W0:Y:S01]  /*0670*/  S2UR UR5, SR_CgaCtaId ;  /* 0x00000000000579c3 */ /* 0x000e220000008800 */
[----:B------:R-:W-:-:S07]  /*0680*/  UMOV UR4, 0x400 ;  /* 0x0000040000047882 */ /* 0x000fce0000000000 */
[----:B------:R-:W1:Y:S01]  /*0690*/  LDC.64 R2, c[0x0][0x388] ;  /* 0x0000e200ff027b82 */ /* 0x000e620000000a00 */
[----:B0-----:R-:W-:Y:S01]  /*06a0*/  ULEA UR4, UR5, UR4, 0x18 ;  /* 0x0000000405047291 */ /* 0x001fe2000f8ec0ff */
[----:B-1----:R-:W-:-:S08]  /*06b0*/  IMAD.WIDE.U32 R2, R0, 0x4, R2 ;  /* 0x0000000400027825 */ /* 0x002fd000078e0002 */
[----:B------:R-:W0:Y:S04]  /*06c0*/  LDS R5, [UR4+0x4000] ;  /* 0x00400004ff057984 */ /* 0x000e280008000800 */
[----:B0-----:R-:W-:Y:S01]  /*06d0*/  STG.E desc[UR8][R2.64], R5 ;  /* 0x0000000502007986 */ /* 0x001fe2000c101908 */
[----:B------:R-:W-:Y:S05]  /*06e0*/  EXIT ;  /* 0x000000000000794d */ /* 0x000fea0003800000 */
.L_x_32:
[----:B------:R-:W0:Y:S01]  /*06f0*/  LDC.64 R2, c[0x0][0x388] ;  /* 0x0000e200ff027b82 */ /* 0x000e220000000a00 */
[----:B------:R-:W-:Y:S02]  /*0700*/  IMAD.MOV.U32 R5, RZ, RZ, -0x1 ;  /* 0xffffffffff057424 */ /* 0x000fe400078e00ff */
[----:B0-----:R-:W-:-:S05]  /*0710*/  IMAD.WIDE.U32 R2, R0, 0x4, R2 ;  /* 0x0000000400027825 */ /* 0x001fca00078e0002 */
[----:B------:R-:W-:Y:S01]  /*0720*/  STG.E desc[UR8][R2.64], R5 ;  /* 0x0000000502007986 */ /* 0x000fe2000c101908 */
[----:B------:R-:W-:Y:S05]  /*0730*/  EXIT ;  /* 0x000000000000794d */ /* 0x000fea0003800000 */
        .weak           $__internal_2_$__cuda_sm20_div_rn_f64_full
        .type           $__internal_2_$__cuda_sm20_div_rn_f64_full,@function
        .size           $__internal_2_$__cuda_sm20_div_rn_f64_full,(.L_x_54 - $__internal_2_$__cuda_sm20_div_rn_f64_full)
$__internal_2_$__cuda_sm20_div_rn_f64_full:
[C---:B------:R-:W-:Y:S01]  /*0740*/  FSETP.GEU.AND P0, PT, |R5|.reuse, 1.469367938527859385e-39, PT ;  /* 0x001000000500780b */ /* 0x040fe20003f0e200 */
[----:B------:R-:W-:Y:S01]  /*0750*/  IMAD.MOV.U32 R8, RZ, RZ, 0x1 ;  /* 0x00000001ff087424 */ /* 0x000fe200078e00ff */
[C---:B------:R-:W-:Y:S01]  /*0760*/  LOP3.LUT R2, R5.reuse, 0x800fffff, RZ, 0xc0, !PT ;  /* 0x800fffff05027812 */ /* 0x040fe200078ec0ff */
[----:B------:R-:W-:Y:S01]  /*0770*/  IMAD.MOV.U32 R11, RZ, RZ, 0x1ca00000 ;  /* 0x1ca00000ff0b7424 */ /* 0x000fe200078e00ff */
[----:B------:R-:W-:Y:S02]  /*0780*/  LOP3.LUT R15, R5, 0x7ff00000, RZ, 0xc0, !PT ;  /* 0x7ff00000050f7812 */ /* 0x000fe400078ec0ff */
[----:B------:R-:W-:Y:S01]  /*0790*/  LOP3.LUT R3, R2, 0x3ff00000, RZ, 0xfc, !PT ;  /* 0x3ff0000002037812 */ /* 0x000fe200078efcff */
[----:B------:R-:W-:Y:S01]  /*07a0*/  IMAD.MOV.U32 R2, RZ, RZ, R4 ;  /* 0x000000ffff027224 */ /* 0x000fe200078e0004 */
[----:B------:R-:W-:-:S04]  /*07b0*/  LOP3.LUT R14, R7, 0x7ff00000, RZ, 0xc0, !PT ;  /* 0x7ff00000070e7812 */ /* 0x000fc800078ec0ff */
[----:B------:R-:W-:Y:S01]  /*07c0*/  ISETP.GE.U32.AND P1, PT, R14, R15, PT ;  /* 0x0000000f0e00720c */ /* 0x000fe20003f26070 */
[----:B------:R-:W-:Y:S01]  /*07d0*/  @!P0 DMUL R2, R4, 8.98846567431157953865e+307 ;  /* 0x7fe0000004028828 */ /* 0x000fe20000000000 */
[----:B------:R-:W-:-:S05]  /*07e0*/  IMAD.MOV.U32 R21, RZ, RZ, R14 ;  /* 0x000000ffff157224 */ /* 0x000fca00078e000e */
[----:B------:R-:W0:Y:S02]  /*07f0*/  MUFU.RCP64H R9, R3 ;  /* 0x0000000300097308 */ /* 0x000e240000001800 */
[----:B0-----:R-:W-:-:S08]  /*0800*/  DFMA R12, R8, -R2, 1 ;  /* 0x3ff00000080c742b */ /* 0x001fd00000000802 */
[----:B------:R-:W-:-:S08]  /*0810*/  DFMA R12, R12, R12, R12 ;  /* 0x0000000c0c0c722b */ /* 0x000fd0000000000c */
[----:B------:R-:W-:Y:S01]  /*0820*/  DFMA R12, R8, R12, R8 ;  /* 0x0000000c080c722b */ /* 0x000fe20000000008 */
[----:B------:R-:W-:Y:S01]  /*0830*/  SEL R9, R11, 0x63400000, !P1 ;  /* 0x634000000b097807 */ /* 0x000fe20004800000 */
[----:B------:R-:W-:Y:S01]  /*0840*/  IMAD.MOV.U32 R8, RZ, RZ, R6 ;  /* 0x000000ffff087224 */ /* 0x000fe200078e0006 */
[----:B------:R-:W-:Y:S02]  /*0850*/  FSETP.GEU.AND P1, PT, |R7|, 1.469367938527859385e-39, PT ;  /* 0x001000000700780b */ /* 0x000fe40003f2e200 */
[----:B------:R-:W-:-:S03]  /*0860*/  LOP3.LUT R9, R9, 0x800fffff, R7, 0xf8, !PT ;  /* 0x800fffff09097812 */ /* 0x000fc600078ef807 */
[----:B------:R-:W-:-:S08]  /*0870*/  DFMA R16, R12, -R2, 1 ;  /* 0x3ff000000c10742b */ /* 0x000fd00000000802 */
[----:B------:R-:W-:Y:S01]  /*0880*/  DFMA R12, R12, R16, R12 ;  /* 0x000000100c0c722b */ /* 0x000fe2000000000c */
[----:B------:R-:W-:Y:S10]  /*0890*/  @P1 BRA `(.L_x_33) ;  /* 0x0000000000201947 */ /* 0x000ff40003800000 */
[----:B------:R-:W-:Y:S01]  /*08a0*/  LOP3.LUT R17, R5, 0x7ff00000, RZ, 0xc0, !PT ;  /* 0x7ff0000005117812 */ /* 0x000fe200078ec0ff */
[----:B------:R-:W-:-:S03]  /*08b0*/  IMAD.MOV.U32 R16, RZ, RZ, RZ ;  /* 0x000000ffff107224 */ /* 0x000fc600078e00ff */
[----:B------:R-:W-:-:S04]  /*08c0*/  ISETP.GE.U32.AND P1, PT, R14, R17, PT ;  /* 0x000000110e00720c */ /* 0x000fc80003f26070 */
[----:B------:R-:W-:-:S04]  /*08d0*/  SEL R17, R11, 0x63400000, !P1 ;  /* 0x634000000b117807 */ /* 0x000fc80004800000 */
[----:B------:R-:W-:-:S04]  /*08e0*/  LOP3.LUT R17, R17, 0x80000000, R7, 0xf8, !PT ;  /* 0x8000000011117812 */ /* 0x000fc800078ef807 */
[----:B------:R-:W-:-:S06]  /*08f0*/  LOP3.LUT R17, R17, 0x100000, RZ, 0xfc, !PT ;  /* 0x0010000011117812 */ /* 0x000fcc00078efcff */
[----:B------:R-:W-:-:S10]  /*0900*/  DFMA R8, R8, 2, -R16 ;  /* 0x400000000808782b */ /* 0x000fd40000000810 */
[----:B------:R-:W-:-:S07]  /*0910*/  LOP3.LUT R21, R9, 0x7ff00000, RZ, 0xc0, !PT ;  /* 0x7ff0000009157812 */ /* 0x000fce00078ec0ff */
.L_x_33:
[----:B------:R-:W-:Y:S01]  /*0920*/  IMAD.MOV.U32 R20, RZ, RZ, R15 ;  /* 0x000000ffff147224 */ /* 0x000fe200078e000f */
[----:B------:R-:W-:Y:S01]  /*0930*/  @!P0 LOP3.LUT R20, R3, 0x7ff00000, RZ, 0xc0, !PT ;  /* 0x7ff0000003148812 */ /* 0x000fe200078ec0ff */
[----:B------:R-:W-:Y:S01]  /*0940*/  VIADD R15, R21, 0xffffffff ;  /* 0xffffffff150f7836 */ /* 0x000fe20000000000 */
[----:B------:R-:W-:-:S03]  /*0950*/  DMUL R16, R12, R8 ;  /* 0x000000080c107228 */ /* 0x000fc60000000000 */
[----:B------:R-:W-:Y:S01]  /*0960*/  VIADD R22, R20, 0xffffffff ;  /* 0xffffffff14167836 */ /* 0x000fe20000000000 */
[----:B------:R-:W-:-:S04]  /*0970*/  ISETP.GT.U32.AND P0, PT, R15, 0x7feffffe, PT ;  /* 0x7feffffe0f00780c */ /* 0x000fc80003f04070 */
[----:B------:R-:W-:Y:S01]  /*0980*/  ISETP.GT.U32.OR P0, PT, R22, 0x7feffffe, P0 ;  /* 0x7feffffe1600780c */ /* 0x000fe20000704470 */
[----:B------:R-:W-:-:S08]  /*0990*/  DFMA R18, R16, -R2, R8 ;  /* 0x800000021012722b */ /* 0x000fd00000000008 */
[----:B------:R-:W-:-:S04]  /*09a0*/  DFMA R12, R12, R18, R16 ;  /* 0x000000120c0c722b */ /* 0x000fc80000000010 */
[----:B------:R-:W-:Y:S07]  /*09b0*/  @P0 BRA `(.L_x_34) ;  /* 0x00000000006c0947 */ /* 0x000fee0003800000 */
[----:B------:R-:W-:-:S04]  /*09c0*/  LOP3.LUT R7, R5, 0x7ff00000, RZ, 0xc0, !PT ;  /* 0x7ff0000005077812 */ /* 0x000fc800078ec0ff */
[CC--:B------:R-:W-:Y:S02]  /*09d0*/  VIADDMNMX R6, R14.reuse, -R7.reuse, 0xb9600000, !PT ;  /* 0xb96000000e067446 */ /* 0x0c0fe40007800907 */
[----:B------:R-:W-:Y:S02]  /*09e0*/  ISETP.GE.U32.AND P0, PT, R14, R7, PT ;  /* 0x000000070e00720c */ /* 0x000fe40003f06070 */
[----:B------:R-:W-:Y:S02]  /*09f0*/  VIMNMX R6, PT, PT, R6, 0x46a00000, PT ;  /* 0x46a0000006067848 */ /* 0x000fe40003fe0100 */
[----:B------:R-:W-:-:S05]  /*0a00*/  SEL R11, R11, 0x63400000, !P0 ;  /* 0x634000000b0b7807 */ /* 0x000fca0004000000 */
[----:B------:R-:W-:Y:S02]  /*0a10*/  IMAD.IADD R11, R6, 0x1, -R11 ;  /* 0x00000001060b7824 */ /* 0x000fe400078e0a0b */
[----:B------:R-:W-:Y:S02]  /*0a20*/  IMAD.MOV.U32 R6, RZ, RZ, RZ ;  /* 0x000000ffff067224 */ /* 0x000fe400078e00ff */
        /* <DEDUP_REMOVED lines=12> */
[----:B------:R-:W-:Y:S01]  /*0af0*/  IMAD.MOV.U32 R2, RZ, RZ, RZ ;  /* 0x000000ffff027224 */ /* 0x000fe200078e00ff */
[----:B------:R-:W-:-:S05]  /*0b00*/  IADD3 R11, PT, PT, -R11, -0x43300000, RZ ;  /* 0xbcd000000b0b7810 */ /* 0x000fca0007ffe1ff */
[----:B------:R-:W-:-:S03]  /*0b10*/  DFMA R2, R14, -R2, R12 ;  /* 0x800000020e02722b */ /* 0x000fc6000000000c */
[----:B------:R-:W-:-:S07]  /*0b20*/  LOP3.LUT R5, R7, R5, RZ, 0x3c, !PT ;  /* 0x0000000507057212 */ /* 0x000fce00078e3cff */
[----:B------:R-:W-:-:S04]  /*0b30*/  FSETP.NEU.AND P0, PT, |R3|, R11, PT ;  /* 0x0000000b0300720b */ /* 0x000fc80003f0d200 */
[----:B------:R-:W-:Y:S02]  /*0b40*/  FSEL R14, R6, R14, !P0 ;  /* 0x0000000e060e7208 */ /* 0x000fe40004000000 */
[----:B------:R-:W-:Y:S01]  /*0b50*/  FSEL R15, R5, R15, !P0 ;  /* 0x0000000f050f7208 */ /* 0x000fe20004000000 */
[----:B------:R-:W-:Y:S06]  /*0b60*/  BRA `(.L_x_35) ;  /* 0x0000000000547947 */ /* 0x000fec0003800000 */
.L_x_34:
        /* <DEDUP_REMOVED lines=16> */
.L_x_37:
[----:B------:R-:W-:Y:S01]  /*0c70*/  LOP3.LUT R15, R5, 0x80000, RZ, 0xfc, !PT ;  /* 0x00080000050f7812 */ /* 0x000fe200078efcff */
[----:B------:R-:W-:Y:S01]  /*0c80*/  IMAD.MOV.U32 R14, RZ, RZ, R4 ;  /* 0x000000ffff0e7224 */ /* 0x000fe200078e0004 */
[----:B------:R-:W-:Y:S06]  /*0c90*/  BRA `(.L_x_35) ;  /* 0x0000000000087947 */ /* 0x000fec0003800000 */
.L_x_36:
[----:B------:R-:W-:Y:S01]  /*0ca0*/  LOP3.LUT R15, R7, 0x80000, RZ, 0xfc, !PT ;  /* 0x00080000070f7812 */ /* 0x000fe200078efcff */
[----:B------:R-:W-:-:S07]  /*0cb0*/  IMAD.MOV.U32 R14, RZ, RZ, R6 ;  /* 0x000000ffff0e7224 */ /* 0x000fce00078e0006 */
.L_x_35:
[----:B------:R-:W-:Y:S02]  /*0cc0*/  IMAD.MOV.U32 R11, RZ, RZ, 0x0 ;  /* 0x00000000ff0b7424 */ /* 0x000fe400078e00ff */
[----:B------:R-:W-:Y:S02]  /*0cd0*/  IMAD.MOV.U32 R2, RZ, RZ, R14 ;  /* 0x000000ffff027224 */ /* 0x000fe400078e000e */
[----:B------:R-:W-:Y:S01]  /*0ce0*/  IMAD.MOV.U32 R3, RZ, RZ, R15 ;  /* 0x000000ffff037224 */ /* 0x000fe200078e000f */
[----:B------:R-:W-:Y:S06]  /*0cf0*/  RET.REL.NODEC R10 `(_Z11FindMinCudaPdPiiid) ;  /* 0xfffffff00ac07950 */ /* 0x000fec0003c3ffff */
.L_x_38:
        /* <DEDUP_REMOVED lines=16> */
.L_x_54:


//--------------------- .text._Z7SumCudaPbPiii    --------------------------
	.section	.text._Z7SumCudaPbPiii,"ax",@progbits
	.align	128
        .global         _Z7SumCudaPbPiii
        .type           _Z7SumCudaPbPiii,@function
        .size           _Z7SumCudaPbPiii,(.L_x_59 - _Z7SumCudaPbPiii)
        .other          _Z7SumCudaPbPiii,@"STO_CUDA_ENTRY STV_DEFAULT"
_Z7SumCudaPbPiii:
.text._Z7SumCudaPbPiii:
[----:B------:R-:W-:Y:S01]  /*0000*/  LDC R1, c[0x0][0x37c] ;  /* 0x0000df00ff017b82 */ /* 0x000fe20000000800 */
[----:B------:R-:W0:Y:S01]  /*0010*/  S2R R6, SR_TID.X ;  /* 0x0000000000067919 */ /* 0x000e220000002100 */
[----:B------:R-:W0:Y:S02]  /*0020*/  LDCU UR8, c[0x0][0x394] ;  /* 0x00007280ff0877ac */ /* 0x000e240008000800 */
[----:B0-----:R-:W-:-:S13]  /*0030*/  ISETP.GE.U32.AND P0, PT, R6, UR8, PT ;  /* 0x0000000806007c0c */ /* 0x001fda000bf06070 */
[----:B------:R-:W-:Y:S05]  /*0040*/  @P0 EXIT ;  /* 0x000000000000094d */ /* 0x000fea0003800000 */
[----:B------:R-:W0:Y:S01]  /*0050*/  LDCU UR6, c[0x0][0x390] ;  /* 0x00007200ff0677ac */ /* 0x000e220008000800 */
[----:B------:R-:W-:Y:S01]  /*0060*/  VIADD R4, R6, UR8 ;  /* 0x0000000806047c36 */ /* 0x000fe20008000000 */
[----:B------:R-:W1:Y:S04]  /*0070*/  LDCU.64 UR4, c[0x0][0x380] ;  /* 0x00007000ff0477ac */ /* 0x000e680008000a00 */
[----:B0-----:R-:W-:Y:S01]  /*0080*/  ISETP.GE.U32.AND P0, PT, R4, UR6, PT ;  /* 0x0000000604007c0c */ /* 0x001fe2000bf06070 */
[----:B------:R-:W0:Y:S01]  /*0090*/  LDCU.64 UR6, c[0x0][0x358] ;  /* 0x00006b00ff0677ac */ /* 0x000e220008000a00 */
[----:B-1----:R-:W-:-:S05]  /*00a0*/  IADD3 R2, P1, PT, R6, UR4, RZ ;  /* 0x0000000406027c10 */ /* 0x002fca000ff3e0ff */
[----:B------:R-:W-:-:S06]  /*00b0*/  IMAD.X R3, RZ, RZ, UR5, P1 ;  /* 0x00000005ff037e24 */ /* 0x000fcc00088e06ff */
[----:B------:R-:W-:-:S05]  /*00c0*/  @!P0 IADD3 R4, P2, PT, R4, UR4, RZ ;  /* 0x0000000404048c10 */ /* 0x000fca000ff5e0ff */
[----:B------:R-:W-:Y:S01]  /*00d0*/  @!P0 IMAD.X R5, RZ, RZ, UR5, P2 ;  /* 0x00000005ff058e24 */ /* 0x000fe200090e06ff */
[----:B0-----:R-:W2:Y:S05]  /*00e0*/  LDG.E.S8 R2, desc[UR6][R2.64] ;  /* 0x0000000602027981 */ /* 0x001eaa000c1e1300 */
[----:B------:R-:W2:Y:S01]  /*00f0*/  @!P0 LDG.E.S8 R5, desc[UR6][R4.64] ;  /* 0x0000000604058981 */ /* 0x000ea2000c1e1300 */
[----:B------:R-:W0:Y:S01]  /*0100*/  S2UR UR5, SR_CgaCtaId ;  /* 0x00000000000579c3 */ /* 0x000e220000008800 */
[----:B------:R-:W-:Y:S01]  /*0110*/  UMOV UR4, 0x400 ;  /* 0x0000040000047882 */ /* 0x000fe20000000000 */
[----:B------:R-:W-:Y:S01]  /*0120*/  ISETP.NE.AND P1, PT, R6, RZ, PT ;  /* 0x000000ff0600720c */ /* 0x000fe20003f25270 */
[----:B0-----:R-:W-:-:S02]  /*0130*/  ULEA UR4, UR5, UR4, 0x18 ;  /* 0x0000000405047291 */ /* 0x001fc4000f8ec0ff */
[----:B------:R-:W-:-:S04]  /*0140*/  UIADD3 UR5, UPT, UPT, UR8, 0x1, URZ ;  /* 0x0000000108057890 */ /* 0x000fc8000fffe0ff */
[----:B------:R-:W-:Y:S01]  /*0150*/  LEA R0, R6, UR4, 0x2 ;  /* 0x0000000406007c11 */ /* 0x000fe2000f8e10ff */
[----:B------:R-:W-:Y:S01]  /*0160*/  UISETP.GE.U32.AND UP0, UPT, UR5, 0x3, UPT ;  /* 0x000000030500788c */ /* 0x000fe2000bf06070 */
[----:B--2---:R-:W-:-:S05]  /*0170*/  @!P0 IMAD.IADD R2, R2, 0x1, R5 ;  /* 0x0000000102028824 */ /* 0x004fca00078e0205 */
[----:B------:R0:W-:Y:S01]  /*0180*/  STS [R0], R2 ;  /* 0x0000000200007388 */ /* 0x0001e20000000800 */
[----:B------:R-:W-:Y:S06]  /*0190*/  BAR.SYNC.DEFER_BLOCKING 0x0 ;  /* 0x0000000000007b1d */ /* 0x000fec0000010000 */
[----:B------:R-:W-:Y:S05]  /*01a0*/  BRA.U !UP0, `(.L_x_39) ;  /* 0x0000000108347547 */ /* 0x000fea000b800000 */
[----:B------:R-:W-:-:S04]  /*01b0*/  ULEA.HI UR4, UR8, UR8, URZ, 0x1 ;  /* 0x0000000808047291 */ /* 0x000fc8000f8f08ff */
[----:B------:R-:W-:-:S06]  /*01c0*/  USHF.R.S32.HI UR4, URZ, 0x1, UR4 ;  /* 0x00000001ff047899 */ /* 0x000fcc0008011404 */
[----:B------:R-:W-:-:S07]  /*01d0*/  IMAD.U32 R3, RZ, RZ, UR4 ;  /* 0x00000004ff037e24 */ /* 0x000fce000f8e00ff */
.L_x_40:
[----:B------:R-:W-:-:S13]  /*01e0*/  ISETP.GE.U32.AND P0, PT, R6, R3, PT ;  /* 0x000000030600720c */ /* 0x000fda0003f06070 */
[----:B0-----:R-:W-:Y:S01]  /*01f0*/  @!P0 IMAD R2, R3, 0x4, R0 ;  /* 0x0000000403028824 */ /* 0x001fe200078e0200 */
[----:B------:R-:W-:Y:S05]  /*0200*/  @!P0 LDS R5, [R0] ;  /* 0x0000000000058984 */ /* 0x000fea0000000800 */
[----:B------:R-:W0:Y:S02]  /*0210*/  @!P0 LDS R2, [R2] ;  /* 0x0000000002028984 */ /* 0x000e240000000800 */
[----:B0-----:R-:W-:-:S05]  /*0220*/  @!P0 IMAD.IADD R5, R2, 0x1, R5 ;  /* 0x0000000102058824 */ /* 0x001fca00078e0205 */
[----:B------:R1:W-:Y:S01]  /*0230*/  @!P0 STS [R0], R5 ;  /* 0x0000000500008388 */ /* 0x0003e20000000800 */
[----:B------:R-:W-:Y:S01]  /*0240*/  BAR.SYNC.DEFER_BLOCKING 0x0 ;  /* 0x0000000000007b1d */ /* 0x000fe20000010000 */
[----:B------:R-:W-:Y:S02]  /*0250*/  ISETP.GT.U32.AND P0, PT, R3, 0x1, PT ;  /* 0x000000010300780c */ /* 0x000fe40003f04070 */
[----:B------:R-:W-:-:S11]  /*0260*/  SHF.R.U32.HI R3, RZ, 0x1, R3 ;  /* 0x00000001ff037819 */ /* 0x000fd60000011603 */
[----:B-1----:R-:W-:Y:S05]  /*0270*/  @P0 BRA `(.L_x_40) ;  /* 0xfffffffc00d80947 */ /* 0x002fea000383ffff */
.L_x_39:
[----:B------:R-:W-:Y:S05]  /*0280*/  @P1 EXIT ;  /* 0x000000000000194d */ /* 0x000fea0003800000 */
[----:B------:R-:W1:Y:S01]  /*0290*/  S2UR UR5, SR_CgaCtaId ;  /* 0x00000000000579c3 */ /* 0x000e620000008800 */
[----:B------:R-:W-:-:S07]  /*02a0*/  UMOV UR4, 0x400 ;  /* 0x0000040000047882 */ /* 0x000fce0000000000 */
[----:B0-----:R-:W0:Y:S01]  /*02b0*/  LDC.64 R2, c[0x0][0x388] ;  /* 0x0000e200ff027b82 */ /* 0x001e220000000a00 */
[----:B-1----:R-:W-:-:S09]  /*02c0*/  ULEA UR4, UR5, UR4, 0x18 ;  /* 0x0000000405047291 */ /* 0x002fd2000f8ec0ff */
[----:B------:R-:W0:Y:S04]  /*02d0*/  LDS R5, [UR4] ;  /* 0x00000004ff057984 */ /* 0x000e280008000800 */
[----:B0-----:R-:W-:Y:S01]  /*02e0*/  STG.E desc[UR6][R2.64], R5 ;  /* 0x0000000502007986 */ /* 0x001fe2000c101906 */
[----:B------:R-:W-:Y:S05]  /*02f0*/  EXIT ;  /* 0x000000000000794d */ /* 0x000fea0003800000 */
.L_x_41:
        /* <DEDUP_REMOVED lines=16> */
.L_x_59:


//--------------------- .text._Z10InlineCudaPdPbS_id --------------------------
	.section	.text._Z10InlineCudaPdPbS_id,"ax",@progbits
	.align	128
        .global         _Z10InlineCudaPdPbS_id
        .type           _Z10InlineCudaPdPbS_id,@function
        .size           _Z10InlineCudaPdPbS_id,(.L_x_55 - _Z10InlineCudaPdPbS_id)
        .other          _Z10InlineCudaPdPbS_id,@"STO_CUDA_ENTRY STV_DEFAULT"
_Z10InlineCudaPdPbS_id:
.text._Z10InlineCudaPdPbS_id:
[----:B------:R-:W-:Y:S01]  /*0000*/  LDC R1, c[0x0][0x37c] ;  /* 0x0000df00ff017b82 */ /* 0x000fe20000000800 */
[----:B------:R-:W0:Y:S07]  /*0010*/  S2R R0, SR_TID.X ;  /* 0x0000000000007919 */ /* 0x000e2e0000002100 */
[----:B------:R-:W0:Y:S01]  /*0020*/  S2UR UR4, SR_CTAID.X ;  /* 0x00000000000479c3 */ /* 0x000e220000002500 */
[----:B------:R-:W1:Y:S07]  /*0030*/  LDCU UR6, c[0x0][0x398] ;  /* 0x00007300ff0677ac */ /* 0x000e6e0008000800 */
[----:B------:R-:W0:Y:S02]  /*0040*/  LDC R5, c[0x0][0x360] ;  /* 0x0000d800ff057b82 */ /* 0x000e240000000800 */
[----:B0-----:R-:W-:-:S05]  /*0050*/  IMAD R5, R5, UR4, R0 ;  /* 0x0000000405057c24 */ /* 0x001fca000f8e0200 */
[----:B-1----:R-:W-:-:S13]  /*0060*/  ISETP.GE.U32.AND P0, PT, R5, UR6, PT ;  /* 0x0000000605007c0c */ /* 0x002fda000bf06070 */
[----:B------:R-:W-:Y:S05]  /*0070*/  @P0 EXIT ;  /* 0x000000000000094d */ /* 0x000fea0003800000 */
[----:B------:R-:W0:Y:S01]  /*0080*/  LDC.64 R8, c[0x0][0x380] ;  /* 0x0000e000ff087b82 */ /* 0x000e220000000a00 */
[----:B------:R-:W1:Y:S01]  /*0090*/  LDCU.64 UR4, c[0x0][0x358] ;  /* 0x00006b00ff0477ac */ /* 0x000e620008000a00 */
[----:B------:R-:W-:-:S04]  /*00a0*/  IMAD R4, R5, UR6, RZ ;  /* 0x0000000605047c24 */ /* 0x000fc8000f8e02ff */
[----:B------:R-:W-:Y:S02]  /*00b0*/  VIADD R7, R4, 0x1 ;  /* 0x0000000104077836 */ /* 0x000fe40000000000 */
[----:B------:R-:W2:Y:S02]  /*00c0*/  LDC.64 R24, c[0x0][0x390] ;  /* 0x0000e400ff187b82 */ /* 0x000ea40000000a00 */
[----:B0-----:R-:W-:-:S04]  /*00d0*/  IMAD.WIDE.U32 R6, R7, 0x8, R8 ;  /* 0x0000000807067825 */ /* 0x001fc800078e0008 */
[----:B------:R-:W-:Y:S02]  /*00e0*/  IMAD.WIDE.U32 R8, R4, 0x8, R8 ;  /* 0x0000000804087825 */ /* 0x000fe400078e0008 */
[----:B-1----:R-:W3:Y:S04]  /*00f0*/  LDG.E.64 R6, desc[UR4][R6.64] ;  /* 0x0000000406067981 */ /* 0x002ee8000c1e1b00 */
[----:B--2---:R-:W3:Y:S04]  /*0100*/  LDG.E.64 R16, desc[UR4][R24.64+0x38] ;  /* 0x0000380418107981 */ /* 0x004ee8000c1e1b00 */
[----:B------:R-:W2:Y:S04]  /*0110*/  LDG.E.64 R22, desc[UR4][R24.64+0x30] ;  /* 0x0000300418167981 */ /* 0x000ea8000c1e1b00 */
[----:B------:R-:W2:Y:S04]  /*0120*/  LDG.E.64 R8, desc[UR4][R8.64] ;  /* 0x0000000408087981 */ /* 0x000ea8000c1e1b00 */
[----:B------:R-:W4:Y:S04]  /*0130*/  LDG.E.64 R26, desc[UR4][R24.64+0x40] ;  /* 0x00004004181a7981 */ /* 0x000f28000c1e1b00 */
[----:B------:R-:W5:Y:S04]  /*0140*/  LDG.E.64 R2, desc[UR4][R24.64+0x8] ;  /* 0x0000080418027981 */ /* 0x000f68000c1e1b00 */
[----:B------:R-:W5:Y:S04]  /*0150*/  LDG.E.64 R14, desc[UR4][R24.64] ;  /* 0x00000004180e7981 */ /* 0x000f68000c1e1b00 */
[----:B------:R-:W5:Y:S04]  /*0160*/  LDG.E.64 R18, desc[UR4][R24.64+0x10] ;  /* 0x0000100418127981 */ /* 0x000f68000c1e1b00 */
[----:B------:R-:W5:Y:S04]  /*0170*/  LDG.E.64 R10, desc[UR4][R24.64+0x20] ;  /* 0x00002004180a7981 */ /* 0x000f68000c1e1b00 */
[----:B------:R-:W5:Y:S04]  /*0180*/  LDG.E.64 R12, desc[UR4][R24.64+0x18] ;  /* 0x00001804180c7981 */ /* 0x000f68000c1e1b00 */
[----:B------:R-:W5:Y:S01]  /*0190*/  LDG.E.64 R20, desc[UR4][R24.64+0x28] ;  /* 0x0000280418147981 */ /* 0x000f62000c1e1b00 */
[----:B------:R-:W-:Y:S01]  /*01a0*/  BSSY.RECONVERGENT B0, `(.L_x_42) ;  /* 0x0000020000007945 */ /* 0x000fe20003800200 */
[----:B---3--:R-:W-:-:S08]  /*01b0*/  DMUL R16, R6, R16 ;  /* 0x0000001006107228 */ /* 0x008fd00000000000 */
[----:B--2---:R-:W-:-:S08]  /*01c0*/  DFMA R16, R8, R22, R16 ;  /* 0x000000160810722b */ /* 0x004fd00000000010 */
[----:B----4-:R-:W-:-:S06]  /*01d0*/  DADD R16, R16, R26 ;  /* 0x0000000010107229 */ /* 0x010fcc000000001a */
[----:B------:R-:W0:Y:S01]  /*01e0*/  MUFU.RCP64H R23, R17 ;  /* 0x0000001100177308 */ /* 0x000e220000001800 */
[----:B------:R-:W-:Y:S01]  /*01f0*/  IMAD.MOV.U32 R22, RZ, RZ, 0x1 ;  /* 0x00000001ff167424 */ /* 0x000fe200078e00ff */
[----:B-----5:R-:W-:-:S05]  /*0200*/  DMUL R2, R6, R2 ;  /* 0x0000000206027228 */ /* 0x020fca0000000000 */
[----:B0-----:R-:W-:-:S08]  /*0210*/  DFMA R26, -R16, R22, 1 ;  /* 0x3ff00000101a742b */ /* 0x001fd00000000116 */
[----:B------:R-:W-:-:S08]  /*0220*/  DFMA R26, R26, R26, R26 ;  /* 0x0000001a1a1a722b */ /* 0x000fd0000000001a */
[----:B------:R-:W-:Y:S02]  /*0230*/  DFMA R22, R22, R26, R22 ;  /* 0x0000001a1616722b */ /* 0x000fe40000000016 */
[----:B------:R-:W-:-:S06]  /*0240*/  DFMA R2, R8, R14, R2 ;  /* 0x0000000e0802722b */ /* 0x000fcc0000000002 */
[----:B------:R-:W-:Y:S02]  /*0250*/  DFMA R14, -R16, R22, 1 ;  /* 0x3ff00000100e742b */ /* 0x000fe40000000116 */
[----:B------:R-:W-:-:S06]  /*0260*/  DADD R18, R2, R18 ;  /* 0x0000000002127229 */ /* 0x000fcc0000000012 */
[----:B------:R-:W-:-:S08]  /*0270*/  DFMA R14, R22, R14, R22 ;  /* 0x0000000e160e722b */ /* 0x000fd00000000016 */
[----:B------:R-:W-:-:S08]  /*0280*/  DMUL R2, R18, R14 ;  /* 0x0000000e12027228 */ /* 0x000fd00000000000 */
[----:B------:R-:W-:-:S08]  /*0290*/  DFMA R22, -R16, R2, R18 ;  /* 0x000000021016722b */ /* 0x000fd00000000112 */
[----:B------:R-:W-:Y:S02]  /*02a0*/  DFMA R2, R14, R22, R2 ;  /* 0x000000160e02722b */ /* 0x000fe40000000002 */
[----:B------:R-:W-:Y:S01]  /*02b0*/  DMUL R10, R6, R10 ;  /* 0x0000000a060a7228 */ /* 0x000fe20000000000 */
[----:B------:R-:W-:-:S07]  /*02c0*/  FSETP.GEU.AND P1, PT, |R19|, 6.5827683646048100446e-37, PT ;  /* 0x036000001300780b */ /* 0x000fce0003f2e200 */
[----:B------:R-:W-:-:S05]  /*02d0*/  FFMA R0, RZ, R17, R3 ;  /* 0x00000011ff007223 */ /* 0x000fca0000000003 */
[----:B------:R-:W-:Y:S01]  /*02e0*/  FSETP.GT.AND P0, PT, |R0|, 1.469367938527859385e-39, PT ;  /* 0x001000000000780b */ /* 0x000fe20003f04200 */
[----:B------:R-:W-:-:S08]  /*02f0*/  DFMA R10, R8, R12, R10 ;  /* 0x0000000c080a722b */ /* 0x000fd0000000000a */
[----:B------:R-:W-:-:S04]  /*0300*/  DADD R14, R10, R20 ;  /* 0x000000000a0e7229 */ /* 0x000fc80000000014 */
[----:B------:R-:W-:Y:S07]  /*0310*/  @P0 BRA P1, `(.L_x_43) ;  /* 0x0000000000200947 */ /* 0x000fee0000800000 */
[----:B------:R-:W-:Y:S01]  /*0320*/  IMAD.MOV.U32 R8, RZ, RZ, R18 ;  /* 0x000000ffff087224 */ /* 0x000fe200078e0012 */
[----:B------:R-:W-:Y:S01]  /*0330*/  MOV R0, 0x380 ;  /* 0x0000038000007802 */ /* 0x000fe20000000f00 */
[----:B------:R-:W-:Y:S02]  /*0340*/  IMAD.MOV.U32 R9, RZ, RZ, R19 ;  /* 0x000000ffff097224 */ /* 0x000fe400078e0013 */
[----:B------:R-:W-:Y:S02]  /*0350*/  IMAD.MOV.U32 R10, RZ, RZ, R16 ;  /* 0x000000ffff0a7224 */ /* 0x000fe400078e0010 */
[----:B------:R-:W-:-:S07]  /*0360*/  IMAD.MOV.U32 R11, RZ, RZ, R17 ;  /* 0x000000ffff0b7224 */ /* 0x000fce00078e0011 */
[----:B------:R-:W-:Y:S05]  /*0370*/  CALL.REL.NOINC `($__internal_3_$__cuda_sm20_div_rn_f64_full) ;  /* 0x0000000000d07944 */ /* 0x000fea0003c00000 */
[----:B------:R-:W-:Y:S02]  /*0380*/  IMAD.MOV.U32 R2, RZ, RZ, R8 ;  /* 0x000000ffff027224 */ /* 0x000fe400078e0008 */
[----:B------:R-:W-:-:S07]  /*0390*/  IMAD.MOV.U32 R3, RZ, RZ, R9 ;  /* 0x000000ffff037224 */ /* 0x000fce00078e0009 */
.L_x_43:
[----:B------:R-:W-:Y:S05]  /*03a0*/  BSYNC.RECONVERGENT B0 ;  /* 0x0000000000007941 */ /* 0x000fea0003800200 */
.L_x_42:
[----:B------:R-:W0:Y:S01]  /*03b0*/  MUFU.RCP64H R7, R17 ;  /* 0x0000001100077308 */ /* 0x000e220000001800 */
[----:B------:R-:W-:Y:S01]  /*03c0*/  IMAD.MOV.U32 R6, RZ, RZ, 0x1 ;  /* 0x00000001ff067424 */ /* 0x000fe200078e00ff */
[----:B------:R-:W-:Y:S01]  /*03d0*/  FSETP.GEU.AND P1, PT, |R15|, 6.5827683646048100446e-37, PT ;  /* 0x036000000f00780b */ /* 0x000fe20003f2e200 */
[----:B------:R-:W-:Y:S04]  /*03e0*/  BSSY.RECONVERGENT B0, `(.L_x_44) ;  /* 0x0000014000007945 */ /* 0x000fe80003800200 */
        /* <DEDUP_REMOVED lines=11> */
[----:B------:R-:W-:Y:S01]  /*04a0*/  IMAD.MOV.U32 R8, RZ, RZ, R14 ;  /* 0x000000ffff087224 */ /* 0x000fe200078e000e */
[----:B------:R-:W-:Y:S01]  /*04b0*/  MOV R10, R16 ;  /* 0x00000010000a7202 */ /* 0x000fe20000000f00 */
[----:B------:R-:W-:Y:S01]  /*04c0*/  IMAD.MOV.U32 R9, RZ, RZ, R15 ;  /* 0x000000ffff097224 */ /* 0x000fe200078e000f */
[----:B------:R-:W-:Y:S01]  /*04d0*/  MOV R0, 0x500 ;  /* 0x0000050000007802 */ /* 0x000fe20000000f00 */
[----:B------:R-:W-:-:S07]  /*04e0*/  IMAD.MOV.U32 R11, RZ, RZ, R17 ;  /* 0x000000ffff0b7224 */ /* 0x000fce00078e0011 */
[----:B------:R-:W-:Y:S05]  /*04f0*/  CALL.REL.NOINC `($__internal_3_$__cuda_sm20_div_rn_f64_full) ;  /* 0x0000000000707944 */ /* 0x000fea0003c00000 */
[----:B------:R-:W-:Y:S02]  /*0500*/  IMAD.MOV.U32 R6, RZ, RZ, R8 ;  /* 0x000000ffff067224 */ /* 0x000fe400078e0008 */
[----:B------:R-:W-:-:S07]  /*0510*/  IMAD.MOV.U32 R7, RZ, RZ, R9 ;  /* 0x000000ffff077224 */ /* 0x000fce00078e0009 */
.L_x_45:
[----:B------:R-:W-:Y:S05]  /*0520*/  BSYNC.RECONVERGENT B0 ;  /* 0x0000000000007941 */ /* 0x000fea0003800200 */
.L_x_44:
[----:B------:R-:W0:Y:S01]  /*0530*/  LDC.64 R8, c[0x0][0x380] ;  /* 0x0000e000ff087b82 */ /* 0x000e220000000a00 */
[C---:B------:R-:W-:Y:S02]  /*0540*/  VIADD R11, R4.reuse, 0x3 ;  /* 0x00000003040b7836 */ /* 0x040fe40000000000 */
[----:B------:R-:W-:Y:S02]  /*0550*/  VIADD R13, R4, 0x2 ;  /* 0x00000002040d7836 */ /* 0x000fe40000000000 */
[----:B0-----:R-:W-:-:S04]  /*0560*/  IMAD.WIDE.U32 R10, R11, 0x8, R8 ;  /* 0x000000080b0a7825 */ /* 0x001fc800078e0008 */
[----:B------:R-:W-:Y:S02]  /*0570*/  IMAD.WIDE.U32 R8, R13, 0x8, R8 ;  /* 0x000000080d087825 */ /* 0x000fe400078e0008 */
[----:B------:R-:W2:Y:S01]  /*0580*/  LDG.E.64 R10, desc[UR4][R10.64] ;  /* 0x000000040a0a7981 */ /* 0x000ea2000c1e1b00 */
[----:B------:R-:W0:Y:S03]  /*0590*/  LDC.64 R12, c[0x0][0x3a0] ;  /* 0x0000e800ff0c7b82 */ /* 0x000e260000000a00 */
[----:B------:R-:W3:Y:S01]  /*05a0*/  LDG.E.64 R8, desc[UR4][R8.64] ;  /* 0x0000000408087981 */ /* 0x000ee2000c1e1b00 */
[----:B------:R-:W-:Y:S01]  /*05b0*/  IMAD.MOV.U32 R0, RZ, RZ, 0x1 ;  /* 0x00000001ff007424 */ /* 0x000fe200078e00ff */
[----:B0-----:R-:W-:Y:S02]  /*05c0*/  DMUL R12, R12, R12 ;  /* 0x0000000c0c0c7228 */ /* 0x001fe40000000000 */
[----:B--2---:R-:W-:-:S02]  /*05d0*/  DADD R6, -R10, R6 ;  /* 0x000000000a067229 */ /* 0x004fc40000000106 */
[----:B---3--:R-:W-:-:S06]  /*05e0*/  DADD R2, -R8, R2 ;  /* 0x0000000008027229 */ /* 0x008fcc0000000102 */
[----:B------:R-:W-:-:S08]  /*05f0*/  DMUL R6, R6, R6 ;  /* 0x0000000606067228 */ /* 0x000fd00000000000 */
[----:B------:R-:W-:-:S08]  /*0600*/  DFMA R6, R2, R2, R6 ;  /* 0x000000020206722b */ /* 0x000fd00000000006 */
[----:B------:R-:W-:-:S14]  /*0610*/  DSETP.GEU.AND P0, PT, R6, R12, PT ;  /* 0x0000000c0600722a */ /* 0x000fdc0003f0e000 */
[----:B------:R-:W0:Y:S02]  /*0620*/  @!P0 LDC.64 R2, c[0x0][0x388] ;  /* 0x0000e200ff028b82 */ /* 0x000e240000000a00 */
[----:B0-----:R-:W-:-:S05]  /*0630*/  @!P0 IADD3 R2, P1, PT, R5, R2, RZ ;  /* 0x0000000205028210 */ /* 0x001fca0007f3e0ff */
[----:B------:R-:W-:-:S05]  /*0640*/  @!P0 IMAD.X R3, RZ, RZ, R3, P1 ;  /* 0x000000ffff038224 */ /* 0x000fca00008e0603 */
[----:B------:R0:W-:Y:S01]  /*0650*/  @!P0 STG.E.U8 desc[UR4][R2.64], R0 ;  /* 0x0000000002008986 */ /* 0x0001e2000c101104 */
[----:B------:R-:W-:Y:S05]  /*0660*/  @!P0 EXIT ;  /* 0x000000000000894d */ /* 0x000fea0003800000 */
[----:B------:R-:W0:Y:S02]  /*0670*/  LDCU.64 UR6, c[0x0][0x388] ;  /* 0x00007100ff0677ac */ /* 0x000e240008000a00 */
[----:B0-----:R-:W-:-:S05]  /*0680*/  IADD3 R2, P0, PT, R5, UR6, RZ ;  /* 0x0000000605027c10 */ /* 0x001fca000ff1e0ff */
[----:B------:R-:W-:-:S05]  /*0690*/  IMAD.X R3, RZ, RZ, UR7, P0 ;  /* 0x00000007ff037e24 */ /* 0x000fca00080e06ff */
[----:B------:R-:W-:Y:S01]  /*06a0*/  STG.E.U8 desc[UR4][R2.64], RZ ;  /* 0x000000ff02007986 */ /* 0x000fe2000c101104 */
[----:B------:R-:W-:Y:S05]  /*06b0*/  EXIT ;  /* 0x000000000000794d */ /* 0x000fea0003800000 */
        .weak           $__internal_3_$__cuda_sm20_div_rn_f64_full
        .type           $__internal_3_$__cuda_sm20_div_rn_f64_full,@function
        .size           $__internal_3_$__cuda_sm20_div_rn_f64_full,(.L_x_55 - $__internal_3_$__cuda_sm20_div_rn_f64_full)
$__internal_3_$__cuda_sm20_div_rn_f64_full:
[C---:B------:R-:W-:Y:S01]  /*06c0*/  FSETP.GEU.AND P0, PT, |R11|.reuse, 1.469367938527859385e-39, PT ;  /* 0x001000000b00780b */ /* 0x040fe20003f0e200 */
[----:B------:R-:W-:Y:S01]  /*06d0*/  IMAD.MOV.U32 R20, RZ, RZ, 0x1 ;  /* 0x00000001ff147424 */ /* 0x000fe200078e00ff */
[----:B------:R-:W-:Y:S01]  /*06e0*/  LOP3.LUT R12, R11, 0x800fffff, RZ, 0xc0, !PT ;  /* 0x800fffff0b0c7812 */ /* 0x000fe200078ec0ff */
[----:B------:R-:W-:Y:S01]  /*06f0*/  BSSY.RECONVERGENT B1, `(.L_x_46) ;  /* 0x0000054000017945 */ /* 0x000fe20003800200 */
[C---:B------:R-:W-:Y:S02]  /*0700*/  FSETP.GEU.AND P2, PT, |R9|.reuse, 1.469367938527859385e-39, PT ;  /* 0x001000000900780b */ /* 0x040fe40003f4e200 */
[----:B------:R-:W-:Y:S02]  /*0710*/  LOP3.LUT R13, R12, 0x3ff00000, RZ, 0xfc, !PT ;  /* 0x3ff000000c0d7812 */ /* 0x000fe400078efcff */
[----:B------:R-:W-:Y:S02]  /*0720*/  MOV R12, R10 ;  /* 0x0000000a000c7202 */ /* 0x000fe40000000f00 */
[----:B------:R-:W-:-:S02]  /*0730*/  LOP3.LUT R6, R9, 0x7ff00000, RZ, 0xc0, !PT ;  /* 0x7ff0000009067812 */ /* 0x000fc400078ec0ff */
[C---:B------:R-:W-:Y:S01]  /*0740*/  LOP3.LUT R27, R11.reuse, 0x7ff00000, RZ, 0xc0, !PT ;  /* 0x7ff000000b1b7812 */ /* 0x040fe200078ec0ff */
[----:B------:R-:W-:Y:S02]  /*0750*/  @!P0 DMUL R12, R10, 8.98846567431157953865e+307 ;  /* 0x7fe000000a0c8828 */ /* 0x000fe40000000000 */
[----:B------:R-:W-:Y:S01]  /*0760*/  IMAD.MOV.U32 R26, RZ, RZ, R6 ;  /* 0x000000ffff1a7224 */ /* 0x000fe200078e0006 */
[C---:B------:R-:W-:Y:S02]  /*0770*/  ISETP.GE.U32.AND P1, PT, R6.reuse, R27, PT ;  /* 0x0000001b0600720c */ /* 0x040fe40003f26070 */
[----:B------:R-:W-:Y:S01]  /*0780*/  @!P2 LOP3.LUT R7, R11, 0x7ff00000, RZ, 0xc0, !PT ;  /* 0x7ff000000b07a812 */ /* 0x000fe200078ec0ff */
[----:B------:R-:W0:Y:S03]  /*0790*/  MUFU.RCP64H R21, R13 ;  /* 0x0000000d00157308 */ /* 0x000e260000001800 */
[----:B------:R-:W-:Y:S01]  /*07a0*/  @!P2 ISETP.GE.U32.AND P3, PT, R6, R7, PT ;  /* 0x000000070600a20c */ /* 0x000fe20003f66070 */
[----:B------:R-:W-:Y:S01]  /*07b0*/  IMAD.MOV.U32 R7, RZ, RZ, 0x1ca00000 ;  /* 0x1ca00000ff077424 */ /* 0x000fe200078e00ff */
[----:B------:R-:W-:-:S04]  /*07c0*/  @!P0 LOP3.LUT R27, R13, 0x7ff00000, RZ, 0xc0, !PT ;  /* 0x7ff000000d1b8812 */ /* 0x000fc800078ec0ff */
[----:B------:R-:W-:-:S04]  /*07d0*/  @!P2 SEL R23, R7, 0x63400000, !P3 ;  /* 0x634000000717a807 */ /* 0x000fc80005800000 */
[----:B------:R-:W-:Y:S01]  /*07e0*/  @!P2 LOP3.LUT R24, R23, 0x80000000, R9, 0xf8, !PT ;  /* 0x800000001718a812 */ /* 0x000fe200078ef809 */
[----:B0-----:R-:W-:-:S03]  /*07f0*/  DFMA R18, R20, -R12, 1 ;  /* 0x3ff000001412742b */ /* 0x001fc6000000080c */
[----:B------:R-:W-:Y:S01]  /*0800*/  @!P2 LOP3.LUT R25, R24, 0x100000, RZ, 0xfc, !PT ;  /* 0x001000001819a812 */ /* 0x000fe200078efcff */
[----:B------:R-:W-:-:S04]  /*0810*/  @!P2 IMAD.MOV.U32 R24, RZ, RZ, RZ ;  /* 0x000000ffff18a224 */ /* 0x000fc800078e00ff */
[----:B------:R-:W-:-:S08]  /*0820*/  DFMA R18, R18, R18, R18 ;  /* 0x000000121212722b */ /* 0x000fd00000000012 */
[----:B------:R-:W-:Y:S01]  /*0830*/  DFMA R20, R20, R18, R20 ;  /* 0x000000121414722b */ /* 0x000fe20000000014 */
[----:B------:R-:W-:Y:S01]  /*0840*/  SEL R19, R7, 0x63400000, !P1 ;  /* 0x6340000007137807 */ /* 0x000fe20004800000 */
[----:B------:R-:W-:-:S03]  /*0850*/  IMAD.MOV.U32 R18, RZ, RZ, R8 ;  /* 0x000000ffff127224 */ /* 0x000fc600078e0008 */
[----:B------:R-:W-:-:S03]  /*0860*/  LOP3.LUT R19, R19, 0x800fffff, R9, 0xf8, !PT ;  /* 0x800fffff13137812 */ /* 0x000fc600078ef809 */
[----:B------:R-:W-:-:S03]  /*0870*/  DFMA R22, R20, -R12, 1 ;  /* 0x3ff000001416742b */ /* 0x000fc6000000080c */
[----:B------:R-:W-:-:S05]  /*0880*/  @!P2 DFMA R18, R18, 2, -R24 ;  /* 0x400000001212a82b */ /* 0x000fca0000000818 */
[----:B------:R-:W-:-:S05]  /*0890*/  DFMA R22, R20, R22, R20 ;  /* 0x000000161416722b */ /* 0x000fca0000000014 */
[----:B------:R-:W-:-:S03]  /*08a0*/  @!P2 LOP3.LUT R26, R19, 0x7ff00000, RZ, 0xc0, !PT ;  /* 0x7ff00000131aa812 */ /* 0x000fc600078ec0ff */
[----:B------:R-:W-:Y:S02]  /*08b0*/  DMUL R20, R22, R18 ;  /* 0x0000001216147228 */ /* 0x000fe40000000000 */
[----:B------:R-:W-:-:S05]  /*08c0*/  VIADD R28, R26, 0xffffffff ;  /* 0xffffffff1a1c7836 */ /* 0x000fca0000000000 */
[----:B------:R-:W-:Y:S01]  /*08d0*/  ISETP.GT.U32.AND P0, PT, R28, 0x7feffffe, PT ;  /* 0x7feffffe1c00780c */ /* 0x000fe20003f04070 */
[----:B------:R-:W-:Y:S01]  /*08e0*/  VIADD R28, R27, 0xffffffff ;  /* 0xffffffff1b1c7836 */ /* 0x000fe20000000000 */
[----:B------:R-:W-:-:S04]  /*08f0*/  DFMA R24, R20, -R12, R18 ;  /* 0x8000000c1418722b */ /* 0x000fc80000000012 */
[----:B------:R-:W-:-:S04]  /*0900*/  ISETP.GT.U32.OR P0, PT, R28, 0x7feffffe, P0 ;  /* 0x7feffffe1c00780c */ /* 0x000fc80000704470 */
[----:B------:R-:W-:-:S09]  /*0910*/  DFMA R24, R22, R24, R20 ;  /* 0x000000181618722b */ /* 0x000fd20000000014 */
[----:B------:R-:W-:Y:S05]  /*0920*/  @P0 BRA `(.L_x_47) ;  /* 0x00000000006c0947 */ /* 0x000fea0003800000 */
[----:B------:R-:W-:Y:S01]  /*0930*/  LOP3.LUT R9, R11, 0x7ff00000, RZ, 0xc0, !PT ;  /* 0x7ff000000b097812 */ /* 0x000fe200078ec0ff */
[----:B------:R-:W-:-:S03]  /*0940*/  IMAD.MOV.U32 R20, RZ, RZ, RZ ;  /* 0x000000ffff147224 */ /* 0x000fc600078e00ff */
[CC--:B------:R-:W-:Y:S02]  /*0950*/  VIADDMNMX R8, R6.reuse, -R9.reuse, 0xb9600000, !PT ;  /* 0xb960000006087446 */ /* 0x0c0fe40007800909 */
[----:B------:R-:W-:Y:S02]  /*0960*/  ISETP.GE.U32.AND P0, PT, R6, R9, PT ;  /* 0x000000090600720c */ /* 0x000fe40003f06070 */
[----:B------:R-:W-:Y:S02]  /*0970*/  VIMNMX R8, PT, PT, R8, 0x46a00000, PT ;  /* 0x46a0000008087848 */ /* 0x000fe40003fe0100 */
[----:B------:R-:W-:-:S05]  /*0980*/  SEL R7, R7, 0x63400000, !P0 ;  /* 0x6340000007077807 */ /* 0x000fca0004000000 */
[----:B------:R-:W-:-:S05]  /*0990*/  IMAD.IADD R8, R8, 0x1, -R7 ;  /* 0x0000000108087824 */ /* 0x000fca00078e0a07 */
[----:B------:R-:W-:-:S06]  /*09a0*/  IADD3 R21, PT, PT, R8, 0x7fe00000, RZ ;  /* 0x7fe0000008157810 */ /* 0x000fcc0007ffe0ff */
        /* <DEDUP_REMOVED lines=19> */
.L_x_47:
        /* <DEDUP_REMOVED lines=13> */
[----:B------:R-:W-:Y:S01]  /*0bb0*/  @P0 IMAD.MOV.U32 R6, RZ, RZ, RZ ;  /* 0x000000ffff060224 */ /* 0x000fe200078e00ff */
[----:B------:R-:W-:Y:S01]  /*0bc0*/  @P0 MOV R7, R8 ;  /* 0x0000000800070202 */ /* 0x000fe20000000f00 */
[----:B------:R-:W-:Y:S06]  /*0bd0*/  BRA `(.L_x_48) ;  /* 0x0000000000147947 */ /* 0x000fec0003800000 */
.L_x_50:
[----:B------:R-:W-:Y:S01]  /*0be0*/  LOP3.LUT R7, R11, 0x80000, RZ, 0xfc, !PT ;  /* 0x000800000b077812 */ /* 0x000fe200078efcff */
[----:B------:R-:W-:Y:S01]  /*0bf0*/  IMAD.MOV.U32 R6, RZ, RZ, R10 ;  /* 0x000000ffff067224 */ /* 0x000fe200078e000a */
[----:B------:R-:W-:Y:S06]  /*0c00*/  BRA `(.L_x_48) ;  /* 0x0000000000087947 */ /* 0x000fec0003800000 */
.L_x_49:
[----:B------:R-:W-:Y:S01]  /*0c10*/  LOP3.LUT R7, R9, 0x80000, RZ, 0xfc, !PT ;  /* 0x0008000009077812 */ /* 0x000fe200078efcff */
[----:B------:R-:W-:-:S07]  /*0c20*/  IMAD.MOV.U32 R6, RZ, RZ, R8 ;  /* 0x000000ffff067224 */ /* 0x000fce00078e0008 */
.L_x_48:
[----:B------:R-:W-:Y:S05]  /*0c30*/  BSYNC.RECONVERGENT B1 ;  /* 0x0000000000017941 */ /* 0x000fea0003800200 */
.L_x_46:
[----:B------:R-:W-:Y:S02]  /*0c40*/  IMAD.MOV.U32 R8, RZ, RZ, R6 ;  /* 0x000000ffff087224 */ /* 0x000fe400078e0006 */
[----:B------:R-:W-:Y:S02]  /*0c50*/  IMAD.MOV.U32 R9, RZ, RZ, R7 ;  /* 0x000000ffff097224 */ /* 0x000fe400078e0007 */
[----:B------:R-:W-:Y:S02]  /*0c60*/  IMAD.MOV.U32 R6, RZ, RZ, R0 ;  /* 0x000000ffff067224 */ /* 0x000fe400078e0000 */
[----:B------:R-:W-:-:S04]  /*0c70*/  IMAD.MOV.U32 R7, RZ, RZ, 0x0 ;  /* 0x00000000ff077424 */ /* 0x000fc800078e00ff */
[----:B------:R-:W-:Y:S05]  /*0c80*/  RET.REL.NODEC R6 `(_Z10InlineCudaPdPbS_id) ;  /* 0xfffffff006dc7950 */ /* 0x000fea0003c3ffff */
.L_x_51:
        /* <DEDUP_REMOVED lines=15> */
.L_x_55:


//--------------------- .nv.shared._Z15CalDistanceCudaPdS_S_iii --------------------------
	.section	.nv.shared._Z15CalDistanceCudaPdS_S_iii,"aw",@nobits
	.sectionflags	@""
	.align	8
.nv.shared._Z15CalDistanceCudaPdS_S_iii:
	.zero		33792


//--------------------- .nv.shared.reserved.0     --------------------------
	.section	.nv.shared.reserved.0,"aw",@nobits
	.weak		__nv_reservedSMEM_offset_0_alias
	.size		__nv_reservedSMEM_offset_0_alias, 0, 64
	.other		__nv_reservedSMEM_offset_0_alias,@"STO_CUDA_RESERVED_SHARED STV_DEFAULT"
__nv_reservedSMEM_offset_0_alias:
	.zero		0
	.zero		64


//--------------------- .nv.shared._Z13NormalizeCudaPd --------------------------
	.section	.nv.shared._Z13NormalizeCudaPd,"aw",@nobits
	.sectionflags	@""
	.align	8
.nv.shared._Z13NormalizeCudaPd:
	.zero		3072


//--------------------- .nv.shared._Z11FindMinCudaPdPiiid --------------------------
	.section	.nv.shared._Z11FindMinCudaPdPiiid,"aw",@nobits
	.sectionflags	@""
	.align	8
.nv.shared._Z11FindMinCudaPdPiiid:
	.zero		21504


//--------------------- .nv.shared._Z7SumCudaPbPiii --------------------------
	.section	.nv.shared._Z7SumCudaPbPiii,"aw",@nobits
	.sectionflags	@""
	.align	4
.nv.shared._Z7SumCudaPbPiii:
	.zero		5120


//--------------------- .nv.constant0._Z15CalDistanceCudaPdS_S_iii --------------------------
	.section	.nv.constant0._Z15CalDistanceCudaPdS_S_iii,"a",@progbits
	.sectionflags	@""
	.align	4
.nv.constant0._Z15CalDistanceCudaPdS_S_iii:
	.zero		932


//--------------------- .nv.constant0._Z13NormalizeCudaPd --------------------------
	.section	.nv.constant0._Z13NormalizeCudaPd,"a",@progbits
	.sectionflags	@""
	.align	4
.nv.constant0._Z13NormalizeCudaPd:
	.zero		904


//--------------------- .nv.constant0._Z11FindMinCudaPdPiiid --------------------------
	.section	.nv.constant0._Z11FindMinCudaPdPiiid,"a",@progbits
	.sectionflags	@""
	.align	4
.nv.constant0._Z11FindMinCudaPdPiiid:
	.zero		928


//--------------------- .nv.constant0._Z7SumCudaPbPiii --------------------------
	.section	.nv.constant0._Z7SumCudaPbPiii,"a",@progbits
	.sectionflags	@""
	.align	4
.nv.constant0._Z7SumCudaPbPiii:
	.zero		920


//--------------------- .nv.constant0._Z10InlineCudaPdPbS_id --------------------------
	.section	.nv.constant0._Z10InlineCudaPdPbS_id,"a",@progbits
	.sectionflags	@""
	.align	4
.nv.constant0._Z10InlineCudaPdPbS_id:
	.zero		936


//--------------------- SYMBOLS --------------------------

	.type		.nv.reservedSmem.offset0,@object
	.size		.nv.reservedSmem.offset0,0x4
	.type		.nv.reservedSmem.cap,@object
	.size		.nv.reservedSmem.cap,0x4
